def attn_fwd(
    Q,
    K,
    V,
    Out,
    Lse,
    sm_scale,
    stride_qz,
    stride_qh,
    stride_qm,
    stride_qk,
    stride_kz,
    stride_kh,
    stride_kn,
    stride_kk,
    stride_vz,
    stride_vh,
    stride_vn,
    stride_vk,
    stride_oz,
    stride_oh,
    stride_om,
    stride_ok,
    seqlen_q,
    seqlen_k,
    BLOCK_M: tl.constexpr,
    BLOCK_N: tl.constexpr,
    HEAD_DIM: tl.constexpr,
    CAUSAL: tl.constexpr,
):
    start_m = tl.program_id(0)
    off_hz = tl.program_id(1)
    q_off = off_hz * stride_qh
    k_off = off_hz * stride_kh
    v_off = off_hz * stride_vh
    offs_m = start_m * BLOCK_M + tl.arange(0, BLOCK_M)
    offs_d = tl.arange(0, HEAD_DIM)
    offs_n = tl.arange(0, BLOCK_N)
    q_ptrs = Q + q_off + offs_m[:, None] * stride_qm + offs_d[None, :] * stride_qk
    k_ptrs = K + k_off + offs_d[:, None] * stride_kk + offs_n[None, :] * stride_kn
    v_ptrs = V + v_off + offs_n[:, None] * stride_vn + offs_d[None, :] * stride_vk
    m_i = tl.full([BLOCK_M], float("-inf"), dtype=tl.float32)
    l_i = tl.zeros([BLOCK_M], dtype=tl.float32) + 1.0
    acc = tl.zeros([BLOCK_M, HEAD_DIM], dtype=tl.float32)
    q = tl.load(q_ptrs)
    acc, l_i, m_i = _attn_fwd_inner(
        acc,
        l_i,
        m_i,
        q,
        k_ptrs,
        v_ptrs,
        sm_scale,
        stride_kn,
        stride_vn,
        start_m,
        seqlen_k,
        BLOCK_M,
        BLOCK_N,
        HEAD_DIM,
        CAUSAL,
    )
    acc = acc / l_i[:, None]
    lse = m_i + tl.math.log2(l_i) / 1.4426950408889634
    o_ptrs = (
        Out
        + off_hz * stride_oh
        + offs_m[:, None] * stride_om
        + offs_d[None, :] * stride_ok
    )
    tl.store(o_ptrs, acc.to(Out.dtype.element_ty))
    tl.store(Lse + off_hz * seqlen_q + offs_m, lse)

# config = {"BLOCK_M": 256, "BLOCK_N": 32, "HEAD_DIM": 32, "arch": "sm_100", "causal": false, "dtype": "bf16", "num_stages": 3, "num_warps": 16}
# arch = sm_100


// ===== COMPILED SASS (sm_100a) =====

	.target	sm_100a

	.elftype	@"ET_EXEC"


//--------------------- .note.nv.tkinfo           --------------------------
	.section	.note.nv.tkinfo,"",@"SHT_NOTE"
	.sectionflags	@"SHF_NOTE_NV_TKINFO"
	.tkinfo
        /*0018*/ 	.word	0x00000081
        /*0030*/ 	.string	""
        /*0030*/ 	.string	"ptxas-blackwell"
        /*0030*/ 	.string	"Cuda compilation tools, release 12.9, V12.9.86"
        /*0030*/ 	.string	"Build cuda_12.9.r12.9/compiler.36037853_0"
        /*0030*/ 	.string	"-v  -suppress-debug-info  -lineinfo  -arch sm_100a "



//--------------------- .note.nv.cuver            --------------------------
	.section	.note.nv.cuver,"",@"SHT_NOTE"
	.sectionflags	@"SHF_NOTE_NV_CUVER"
        /*0018*/ 	.short	0x0001
        /*001a*/ 	.short	0x0064
        /*001c*/ 	.short	0x0001
        /*001e*/ 	.short	0x0000
        /*0020*/ 	.short	0x0001
        /*0022*/ 	.short	0x0000


//--------------------- .nv.info                  --------------------------
	.section	.nv.info,"",@"SHT_CUDA_INFO"
	.align	4


	//----- nvinfo : EIATTR_REGCOUNT
	.align		4
        /*0000*/ 	.byte	0x04, 0x2f
        /*0002*/ 	.short	(.L_2 - .L_1)
	.align		4
.L_1:
        /*0004*/ 	.word	index@(attn_fwd)
        /*0008*/ 	.word	0x0000004e


	//----- nvinfo : EIATTR_FRAME_SIZE
	.align		4
.L_2:
        /*000c*/ 	.byte	0x04, 0x11
        /*000e*/ 	.short	(.L_4 - .L_3)
	.align		4
.L_3:
        /*0010*/ 	.word	index@(attn_fwd)
        /*0014*/ 	.word	0x00000000


	//----- nvinfo : EIATTR_MIN_STACK_SIZE
	.align		4
.L_4:
        /*0018*/ 	.byte	0x04, 0x12
        /*001a*/ 	.short	(.L_6 - .L_5)
	.align		4
.L_5:
        /*001c*/ 	.word	index@(attn_fwd)
        /*0020*/ 	.word	0x00000000
.L_6:


//--------------------- .nv.info.attn_fwd         --------------------------
	.section	.nv.info.attn_fwd,"",@"SHT_CUDA_INFO"
	.sectionflags	@""
	.align	4


	//----- nvinfo : EIATTR_CUDA_API_VERSION
	.align		4
        /*0000*/ 	.byte	0x04, 0x37
        /*0002*/ 	.short	(.L_8 - .L_7)
.L_7:
        /*0004*/ 	.word	0x00000081


	//----- nvinfo : EIATTR_KPARAM_INFO
	.align		4
.L_8:
        /*0008*/ 	.byte	0x04, 0x17
        /*000a*/ 	.short	(.L_10 - .L_9)
.L_9:
        /*000c*/ 	.word	0x00000000
        /*0010*/ 	.short	0x0019
        /*0012*/ 	.short	0x0080
        /*0014*/ 	.byte	0x00, 0xf4, 0x21, 0x00


	//----- nvinfo : EIATTR_KPARAM_INFO
	.align		4
.L_10:
        /*0018*/ 	.byte	0x04, 0x17
        /*001a*/ 	.short	(.L_12 - .L_11)
.L_11:
        /*001c*/ 	.word	0x00000000
        /*0020*/ 	.short	0x0018
        /*0022*/ 	.short	0x0078
        /*0024*/ 	.byte	0x00, 0xf4, 0x21, 0x00


	//----- nvinfo : EIATTR_KPARAM_INFO
	.align		4
.L_12:
        /*0028*/ 	.byte	0x04, 0x17
        /*002a*/ 	.short	(.L_14 - .L_13)
.L_13:
        /*002c*/ 	.word	0x00000000
        /*0030*/ 	.short	0x0017
        /*0032*/ 	.short	0x0070
        /*0034*/ 	.byte	0x00, 0xf0, 0x11, 0x00


	//----- nvinfo : EIATTR_KPARAM_INFO
	.align		4
.L_14:
        /*0038*/ 	.byte	0x04, 0x17
        /*003a*/ 	.short	(.L_16 - .L_15)
.L_15:
        /*003c*/ 	.word	0x00000000
        /*0040*/ 	.short	0x0016
        /*0042*/ 	.short	0x006c
        /*0044*/ 	.byte	0x00, 0xf0, 0x11, 0x00


	//----- nvinfo : EIATTR_KPARAM_INFO
	.align		4
.L_16:
        /*0048*/ 	.byte	0x04, 0x17
        /*004a*/ 	.short	(.L_18 - .L_17)
.L_17:
        /*004c*/ 	.word	0x00000000
        /*0050*/ 	.short	0x0015
        /*0052*/ 	.short	0x0068
        /*0054*/ 	.byte	0x00, 0xf0, 0x11, 0x00


	//----- nvinfo : EIATTR_KPARAM_INFO
	.align		4
.L_18:
        /*0058*/ 	.byte	0x04, 0x17
        /*005a*/ 	.short	(.L_20 - .L_19)
.L_19:
        /*005c*/ 	.word	0x00000000
        /*0060*/ 	.short	0x0014
        /*0062*/ 	.short	0x0064
        /*0064*/ 	.byte	0x00, 0xf0, 0x11, 0x00


	//----- nvinfo : EIATTR_KPARAM_INFO
	.align		4
.L_20:
        /*0068*/ 	.byte	0x04, 0x17
        /*006a*/ 	.short	(.L_22 - .L_21)
.L_21:
        /*006c*/ 	.word	0x00000000
        /*0070*/ 	.short	0x0013
        /*0072*/ 	.short	0x0060
        /*0074*/ 	.byte	0x00, 0xf0, 0x11, 0x00


	//----- nvinfo : EIATTR_KPARAM_INFO
	.align		4
.L_22:
        /*0078*/ 	.byte	0x04, 0x17
        /*007a*/ 	.short	(.L_24 - .L_23)
.L_23:
        /*007c*/ 	.word	0x00000000
        /*0080*/ 	.short	0x0012
        /*0082*/ 	.short	0x005c
        /*0084*/ 	.byte	0x00, 0xf0, 0x11, 0x00


	//----- nvinfo : EIATTR_KPARAM_INFO
	.align		4
.L_24:
        /*0088*/ 	.byte	0x04, 0x17
        /*008a*/ 	.short	(.L_26 - .L_25)
.L_25:
        /*008c*/ 	.word	0x00000000
        /*0090*/ 	.short	0x0011
        /*0092*/ 	.short	0x0058
        /*0094*/ 	.byte	0x00, 0xf0, 0x11, 0x00


	//----- nvinfo : EIATTR_KPARAM_INFO
	.align		4
.L_26:
        /*0098*/ 	.byte	0x04, 0x17
        /*009a*/ 	.short	(.L_28 - .L_27)
.L_27:
        /*009c*/ 	.word	0x00000000
        /*00a0*/ 	.short	0x0010
        /*00a2*/ 	.short	0x0054
        /*00a4*/ 	.byte	0x00, 0xf0, 0x11, 0x00


	//----- nvinfo : EIATTR_KPARAM_INFO
	.align		4
.L_28:
        /*00a8*/ 	.byte	0x04, 0x17
        /*00aa*/ 	.short	(.L_30 - .L_29)
.L_29:
        /*00ac*/ 	.word	0x00000000
        /*00b0*/ 	.short	0x000f
        /*00b2*/ 	.short	0x0050
        /*00b4*/ 	.byte	0x00, 0xf0, 0x11, 0x00


	//----- nvinfo : EIATTR_KPARAM_INFO
	.align		4
.L_30:
        /*00b8*/ 	.byte	0x04, 0x17
        /*00ba*/ 	.short	(.L_32 - .L_31)
.L_31:
        /*00bc*/ 	.word	0x00000000
        /*00c0*/ 	.short	0x000e
        /*00c2*/ 	.short	0x004c
        /*00c4*/ 	.byte	0x00, 0xf0, 0x11, 0x00


	//----- nvinfo : EIATTR_KPARAM_INFO
	.align		4
.L_32:
        /*00c8*/ 	.byte	0x04, 0x17
        /*00ca*/ 	.short	(.L_34 - .L_33)
.L_33:
        /*00cc*/ 	.word	0x00000000
        /*00d0*/ 	.short	0x000d
        /*00d2*/ 	.short	0x0048
        /*00d4*/ 	.byte	0x00, 0xf0, 0x11, 0x00


	//----- nvinfo : EIATTR_KPARAM_INFO
	.align		4
.L_34:
        /*00d8*/ 	.byte	0x04, 0x17
        /*00da*/ 	.short	(.L_36 - .L_35)
.L_35:
        /*00dc*/ 	.word	0x00000000
        /*00e0*/ 	.short	0x000c
        /*00e2*/ 	.short	0x0044
        /*00e4*/ 	.byte	0x00, 0xf0, 0x11, 0x00


	//----- nvinfo : EIATTR_KPARAM_INFO
	.align		4
.L_36:
        /*00e8*/ 	.byte	0x04, 0x17
        /*00ea*/ 	.short	(.L_38 - .L_37)
.L_37:
        /*00ec*/ 	.word	0x00000000
        /*00f0*/ 	.short	0x000b
        /*00f2*/ 	.short	0x0040
        /*00f4*/ 	.byte	0x00, 0xf0, 0x11, 0x00


	//----- nvinfo : EIATTR_KPARAM_INFO
	.align		4
.L_38:
        /*00f8*/ 	.byte	0x04, 0x17
        /*00fa*/ 	.short	(.L_40 - .L_39)
.L_39:
        /*00fc*/ 	.word	0x00000000
        /*0100*/ 	.short	0x000a
        /*0102*/ 	.short	0x003c
        /*0104*/ 	.byte	0x00, 0xf0, 0x11, 0x00


	//----- nvinfo : EIATTR_KPARAM_INFO
	.align		4
.L_40:
        /*0108*/ 	.byte	0x04, 0x17
        /*010a*/ 	.short	(.L_42 - .L_41)
.L_41:
        /*010c*/ 	.word	0x00000000
        /*0110*/ 	.short	0x0009
        /*0112*/ 	.short	0x0038
        /*0114*/ 	.byte	0x00, 0xf0, 0x11, 0x00


	//----- nvinfo : EIATTR_KPARAM_INFO
	.align		4
.L_42:
        /*0118*/ 	.byte	0x04, 0x17
        /*011a*/ 	.short	(.L_44 - .L_43)
.L_43:
        /*011c*/ 	.word	0x00000000
        /*0120*/ 	.short	0x0008
        /*0122*/ 	.short	0x0034
        /*0124*/ 	.byte	0x00, 0xf0, 0x11, 0x00


	//----- nvinfo : EIATTR_KPARAM_INFO
	.align		4
.L_44:
        /*0128*/ 	.byte	0x04, 0x17
        /*012a*/ 	.short	(.L_46 - .L_45)
.L_45:
        /*012c*/ 	.word	0x00000000
        /*0130*/ 	.short	0x0007
        /*0132*/ 	.short	0x0030
        /*0134*/ 	.byte	0x00, 0xf0, 0x11, 0x00


	//----- nvinfo : EIATTR_KPARAM_INFO
	.align		4
.L_46:
        /*0138*/ 	.byte	0x04, 0x17
        /*013a*/ 	.short	(.L_48 - .L_47)
.L_47:
        /*013c*/ 	.word	0x00000000
        /*0140*/ 	.short	0x0006
        /*0142*/ 	.short	0x002c
        /*0144*/ 	.byte	0x00, 0xf0, 0x11, 0x00


	//----- nvinfo : EIATTR_KPARAM_INFO
	.align		4
.L_48:
        /*0148*/ 	.byte	0x04, 0x17
        /*014a*/ 	.short	(.L_50 - .L_49)
.L_49:
        /*014c*/ 	.word	0x00000000
        /*0150*/ 	.short	0x0005
        /*0152*/ 	.short	0x0028
        /*0154*/ 	.byte	0x00, 0xf0, 0x11, 0x00


	//----- nvinfo : EIATTR_KPARAM_INFO
	.align		4
.L_50:
        /*0158*/ 	.byte	0x04, 0x17
        /*015a*/ 	.short	(.L_52 - .L_51)
.L_51:
        /*015c*/ 	.word	0x00000000
        /*0160*/ 	.short	0x0004
        /*0162*/ 	.short	0x0020
        /*0164*/ 	.byte	0x00, 0xf4, 0x21, 0x00


	//----- nvinfo : EIATTR_KPARAM_INFO
	.align		4
.L_52:
        /*0168*/ 	.byte	0x04, 0x17
        /*016a*/ 	.short	(.L_54 - .L_53)
.L_53:
        /*016c*/ 	.word	0x00000000
        /*0170*/ 	.short	0x0003
        /*0172*/ 	.short	0x0018
        /*0174*/ 	.byte	0x00, 0xf4, 0x21, 0x00


	//----- nvinfo : EIATTR_KPARAM_INFO
	.align		4
.L_54:
        /*0178*/ 	.byte	0x04, 0x17
        /*017a*/ 	.short	(.L_56 - .L_55)
.L_55:
        /*017c*/ 	.word	0x00000000
        /*0180*/ 	.short	0x0002
        /*0182*/ 	.short	0x0010
        /*0184*/ 	.byte	0x00, 0xf4, 0x21, 0x00


	//----- nvinfo : EIATTR_KPARAM_INFO
	.align		4
.L_56:
        /*0188*/ 	.byte	0x04, 0x17
        /*018a*/ 	.short	(.L_58 - .L_57)
.L_57:
        /*018c*/ 	.word	0x00000000
        /*0190*/ 	.short	0x0001
        /*0192*/ 	.short	0x0008
        /*0194*/ 	.byte	0x00, 0xf4, 0x21, 0x00


	//----- nvinfo : EIATTR_KPARAM_INFO
	.align		4
.L_58:
        /*0198*/ 	.byte	0x04, 0x17
        /*019a*/ 	.short	(.L_60 - .L_59)
.L_59:
        /*019c*/ 	.word	0x00000000
        /*01a0*/ 	.short	0x0000
        /*01a2*/ 	.short	0x0000
        /*01a4*/ 	.byte	0x00, 0xf4, 0x21, 0x00


	//----- nvinfo : EIATTR_SPARSE_MMA_MASK
	.align		4
.L_60:
        /*01a8*/ 	.byte	0x03, 0x50
        /*01aa*/ 	.short	0x0000


	//----- nvinfo : EIATTR_MAXREG_COUNT
	.align		4
        /*01ac*/ 	.byte	0x03, 0x1b
        /*01ae*/ 	.short	0x0080


	//----- nvinfo : EIATTR_NUM_BARRIERS
	.align		4
        /*01b0*/ 	.byte	0x02, 0x4c
        /*01b2*/ 	.byte	0x01
	.zero		1


	//----- nvinfo : EIATTR_COOP_GROUP_MASK_REGIDS
	.align		4
        /*01b4*/ 	.byte	0x04, 0x29
        /*01b6*/ 	.short	(.L_62 - .L_61)


	//   ....[0]....
.L_61:
        /*01b8*/ 	.word	0xffffffff


	//   ....[1]....
        /*01bc*/ 	.word	0xffffffff


	//   ....[2]....
        /*01c0*/ 	.word	0xffffffff


	//   ....[3]....
        /*01c4*/ 	.word	0xffffffff


	//   ....[4]....
        /*01c8*/ 	.word	0xffffffff


	//   ....[5]....
        /*01cc*/ 	.word	0xffffffff


	//   ....[6]....
        /*01d0*/ 	.word	0xffffffff


	//   ....[7]....
        /*01d4*/ 	.word	0xffffffff


	//----- nvinfo : EIATTR_COOP_GROUP_INSTR_OFFSETS
	.align		4
.L_62:
        /*01d8*/ 	.byte	0x04, 0x28
        /*01da*/ 	.short	(.L_64 - .L_63)


	//   ....[0]....
.L_63:
        /*01dc*/ 	.word	0x00000f40


	//   ....[1]....
        /*01e0*/ 	.word	0x00000fc0


	//   ....[2]....
        /*01e4*/ 	.word	0x00000fe0


	//   ....[3]....
        /*01e8*/ 	.word	0x00001000


	//   ....[4]....
        /*01ec*/ 	.word	0x00001640


	//   ....[5]....
        /*01f0*/ 	.word	0x00001690


	//   ....[6]....
        /*01f4*/ 	.word	0x000016d0


	//   ....[7]....
        /*01f8*/ 	.word	0x00001710


	//----- nvinfo : EIATTR_VRC_CTA_INIT_COUNT
	.align		4
.L_64:
        /*01fc*/ 	.byte	0x02, 0x4a
	.zero		1
	.zero		1


	//----- nvinfo : EIATTR_EXIT_INSTR_OFFSETS
	.align		4
        /*0200*/ 	.byte	0x04, 0x1c
        /*0202*/ 	.short	(.L_66 - .L_65)


	//   ....[0]....
.L_65:
        /*0204*/ 	.word	0x00002870


	//   ....[1]....
        /*0208*/ 	.word	0x000028a0


	//----- nvinfo : EIATTR_REQNTID
	.align		4
.L_66:
        /*020c*/ 	.byte	0x04, 0x10
        /*020e*/ 	.short	(.L_68 - .L_67)
.L_67:
        /*0210*/ 	.word	0x00000200
        /*0214*/ 	.word	0x00000001
        /*0218*/ 	.word	0x00000001


	//----- nvinfo : EIATTR_CBANK_PARAM_SIZE
	.align		4
.L_68:
        /*021c*/ 	.byte	0x03, 0x19
        /*021e*/ 	.short	0x0088


	//----- nvinfo : EIATTR_PARAM_CBANK
	.align		4
        /*0220*/ 	.byte	0x04, 0x0a
        /*0222*/ 	.short	(.L_70 - .L_69)
	.align		4
.L_69:
        /*0224*/ 	.word	index@(.nv.constant0.attn_fwd)
        /*0228*/ 	.short	0x0380
        /*022a*/ 	.short	0x0088


	//----- nvinfo : EIATTR_SW_WAR
	.align		4
.L_70:
        /*022c*/ 	.byte	0x04, 0x36
        /*022e*/ 	.short	(.L_72 - .L_71)
.L_71:
        /*0230*/ 	.word	0x00000008
.L_72:


//--------------------- .nv.compat                --------------------------
	.section	.nv.compat,"",@"SHT_CUDA_COMPAT_INFO"
	.align	4
        /*0000*/ 	.byte	0x02, 0x02, 0x01, 0x00, 0x02, 0x05, 0x05, 0x00, 0x02, 0x03, 0x00, 0x00, 0x02, 0x06, 0x01, 0x00


//--------------------- .nv.callgraph             --------------------------
	.section	.nv.callgraph,"",@"SHT_CUDA_CALLGRAPH"
	.align	4
	.sectionentsize	8
	.align		4
        /*0000*/ 	.word	0x00000000
	.align		4
        /*0004*/ 	.word	0xffffffff
	.align		4
        /*0008*/ 	.word	0x00000000
	.align		4
        /*000c*/ 	.word	0xfffffffe
	.align		4
        /*0010*/ 	.word	0x00000000
	.align		4
        /*0014*/ 	.word	0xfffffffd
	.align		4
        /*0018*/ 	.word	0x00000000
	.align		4
        /*001c*/ 	.word	0xfffffffc


//--------------------- .nv.constant4             --------------------------
	.section	.nv.constant4,"a",@progbits
	.align	8
	.align		8
.nv.constant4:
        /*0000*/ 	.dword	_$_str


//--------------------- .text.attn_fwd            --------------------------
	.section	.text.attn_fwd,"ax",@progbits
	.align	128
        .global         attn_fwd
        .type           attn_fwd,@function
        .size           attn_fwd,(.L_x_3 - attn_fwd)
        .other          attn_fwd,@"STO_CUDA_ENTRY STV_DEFAULT"
attn_fwd:
.text.attn_fwd:
[----:B------:R-:W0:Y:S01]  /*0000*/  LDC R1, c[0x0][0x37c] ;  /* 0x0000df00ff017b82 */ /* 0x000e220000000800 */
[----:B------:R-:W1:Y:S07]  /*0010*/  S2R R2, SR_TID.X ;  /* 0x0000000000027919 */ /* 0x000e6e0000002100 */
[----:B------:R-:W2:Y:S01]  /*0020*/  LDC R34, c[0x0][0x3b8] ;  /* 0x0000ee00ff227b82 */ /* 0x000ea20000000800 */
[----:B------:R-:W3:Y:S01]  /*0030*/  LDCU.64 UR4, c[0x0][0x3b0] ;  /* 0x00007600ff0477ac */ /* 0x000ee20008000a00 */
[----:B------:R-:W4:Y:S01]  /*0040*/  S2R R0, SR_CTAID.X ;  /* 0x0000000000007919 */ /* 0x000f220000002500 */
[----:B------:R-:W5:Y:S05]  /*0050*/  LDCU.64 UR10, c[0x0][0x358] ;  /* 0x00006b00ff0a77ac */ /* 0x000f6a0008000a00 */
[----:B------:R-:W3:Y:S08]  /*0060*/  S2UR UR6, SR_CTAID.Y ;  /* 0x00000000000679c3 */ /* 0x000ef00000002600 */
[----:B------:R-:W0:Y:S01]  /*0070*/  LDC.64 R30, c[0x0][0x380] ;  /* 0x0000e000ff1e7b82 */ /* 0x000e220000000a00 */
[----:B-1----:R-:W-:Y:S01]  /*0080*/  SHF.R.U32.HI R6, RZ, 0x8, R2 ;  /* 0x00000008ff067819 */ /* 0x002fe20000011602 */
[----:B---3--:R-:W-:Y:S01]  /*0090*/  UIMAD UR4, UR6, UR4, URZ ;  /* 0x00000004060472a4 */ /* 0x008fe2000f8e02ff */
[----:B------:R-:W-:-:S02]  /*00a0*/  LOP3.LUT R3, R2, 0xff, RZ, 0xc0, !PT ;  /* 0x000000ff02037812 */ /* 0x000fc400078ec0ff */
[----:B------:R-:W-:Y:S01]  /*00b0*/  SGXT.U32 R6, R6, 0x1 ;  /* 0x000000010606781a */ /* 0x000fe20000000000 */
[----:B------:R-:W-:Y:S01]  /*00c0*/  USHF.L.U32 UR7, UR4, 0x1, URZ ;  /* 0x0000000104077899 */ /* 0x000fe200080006ff */
[----:B----4-:R-:W-:-:S03]  /*00d0*/  LEA R0, R0, R3, 0x8 ;  /* 0x0000000300007211 */ /* 0x010fc600078e40ff */
[----:B--2---:R-:W-:Y:S02]  /*00e0*/  IMAD R7, R6, R34, RZ ;  /* 0x0000002206077224 */ /* 0x004fe400078e02ff */
[----:B------:R-:W-:Y:S01]  /*00f0*/  IMAD R4, R0, UR5, RZ ;  /* 0x0000000500047c24 */ /* 0x000fe2000f8e02ff */
[----:B------:R-:W-:Y:S02]  /*0100*/  UIMAD.WIDE UR4, UR4, 0x2, URZ ;  /* 0x00000002040478a5 */ /* 0x000fe4000f8e02ff */
[----:B------:R-:W-:Y:S01]  /*0110*/  LEA R9, R34, R7, 0x1 ;  /* 0x0000000722097211 */ /* 0x000fe200078e08ff */
[C---:B------:R-:W-:Y:S02]  /*0120*/  IMAD.SHL.U32 R5, R4.reuse, 0x2, RZ ;  /* 0x0000000204057824 */ /* 0x040fe400078e00ff */
[----:B------:R-:W-:-:S03]  /*0130*/  IMAD.HI R4, R4, 0x2, RZ ;  /* 0x0000000204047827 */ /* 0x000fc600078e02ff */
[----:B0-----:R-:W-:Y:S01]  /*0140*/  IADD3 R30, P0, P1, R5, UR7, R30 ;  /* 0x00000007051e7c10 */ /* 0x001fe2000f91e01e */
[----:B------:R-:W-:Y:S01]  /*0150*/  IMAD R10, R34, 0x2, R9 ;  /* 0x00000002220a7824 */ /* 0x000fe200078e0209 */
[----:B------:R-:W0:Y:S02]  /*0160*/  LDCU UR7, c[0x0][0x3f0] ;  /* 0x00007e00ff0777ac */ /* 0x000e240008000800 */
[----:B------:R-:W-:Y:S02]  /*0170*/  IADD3.X R32, PT, PT, R4, UR5, R31, P0, P1 ;  /* 0x0000000504207c10 */ /* 0x000fe400087e241f */
[C---:B------:R-:W-:Y:S02]  /*0180*/  LEA R11, R34.reuse, R10, 0x1 ;  /* 0x0000000a220b7211 */ /* 0x040fe400078e08ff */
[-C--:B------:R-:W-:Y:S02]  /*0190*/  LEA R4, P0, R7, R30.reuse, 0x1 ;  /* 0x0000001e07047211 */ /* 0x080fe400078008ff */
[----:B------:R-:W-:Y:S01]  /*01a0*/  LEA R6, P1, R9, R30, 0x1 ;  /* 0x0000001e09067211 */ /* 0x000fe200078208ff */
[----:B------:R-:W-:Y:S01]  /*01b0*/  IMAD R13, R34, 0x2, R11 ;  /* 0x00000002220d7824 */ /* 0x000fe200078e020b */
[----:B------:R-:W-:-:S02]  /*01c0*/  LEA.HI.X.SX32 R5, R7, R32, 0x1, P0 ;  /* 0x0000002007057211 */ /* 0x000fc400000f0eff */
[----:B------:R-:W-:Y:S02]  /*01d0*/  LEA R8, P0, R10, R30, 0x1 ;  /* 0x0000001e0a087211 */ /* 0x000fe400078008ff */
[----:B------:R-:W-:Y:S01]  /*01e0*/  LEA R14, R34, R13, 0x1 ;  /* 0x0000000d220e7211 */ /* 0x000fe200078e08ff */
[----:B-----5:R1:W2:Y:S01]  /*01f0*/  LDG.E.U16 R20, desc[UR10][R4.64] ;  /* 0x0000000a04147981 */ /* 0x0202a2000c1e1500 */
[-C--:B------:R-:W-:Y:S02]  /*0200*/  LEA.HI.X.SX32 R7, R9, R32.reuse, 0x1, P1 ;  /* 0x0000002009077211 */ /* 0x080fe400008f0eff */
[----:B------:R-:W-:Y:S01]  /*0210*/  LEA.HI.X.SX32 R9, R10, R32, 0x1, P0 ;  /* 0x000000200a097211 */ /* 0x000fe200000f0eff */
[----:B------:R-:W-:Y:S01]  /*0220*/  IMAD R15, R34, 0x2, R14 ;  /* 0x00000002220f7824 */ /* 0x000fe200078e020e */
[C---:B------:R-:W-:Y:S01]  /*0230*/  LEA R10, P0, R11.reuse, R30, 0x1 ;  /* 0x0000001e0b0a7211 */ /* 0x040fe200078008ff */
[----:B------:R3:W4:Y:S03]  /*0240*/  LDG.E.U16 R21, desc[UR10][R6.64] ;  /* 0x0000000a06157981 */ /* 0x000726000c1e1500 */
[----:B------:R-:W-:Y:S01]  /*0250*/  LEA.HI.X.SX32 R11, R11, R32, 0x1, P0 ;  /* 0x000000200b0b7211 */ /* 0x000fe200000f0eff */
[----:B------:R5:W4:Y:S01]  /*0260*/  LDG.E.U16 R22, desc[UR10][R8.64] ;  /* 0x0000000a08167981 */ /* 0x000b22000c1e1500 */
[----:B-1----:R-:W-:-:S02]  /*0270*/  LEA R4, P0, R14, R30, 0x1 ;  /* 0x0000001e0e047211 */ /* 0x002fc400078008ff */
[----:B------:R-:W-:Y:S01]  /*0280*/  LEA R16, R34, R15, 0x1 ;  /* 0x0000000f22107211 */ /* 0x000fe200078e08ff */
[----:B------:R1:W4:Y:S01]  /*0290*/  LDG.E.U16 R23, desc[UR10][R10.64] ;  /* 0x0000000a0a177981 */ /* 0x000322000c1e1500 */
[----:B------:R-:W-:Y:S02]  /*02a0*/  LEA.HI.X.SX32 R5, R14, R32, 0x1, P0 ;  /* 0x000000200e057211 */ /* 0x000fe400000f0eff */
[-C--:B---3--:R-:W-:Y:S01]  /*02b0*/  LEA R6, P0, R15, R30.reuse, 0x1 ;  /* 0x0000001e0f067211 */ /* 0x088fe200078008ff */
[C---:B------:R-:W-:Y:S01]  /*02c0*/  IMAD R14, R34.reuse, 0x2, R16 ;  /* 0x00000002220e7824 */ /* 0x040fe200078e0210 */
[----:B------:R-:W-:Y:S01]  /*02d0*/  LEA R12, P1, R13, R30, 0x1 ;  /* 0x0000001e0d0c7211 */ /* 0x000fe200078208ff */
[----:B------:R-:W3:Y:S01]  /*02e0*/  LDG.E.U16 R25, desc[UR10][R4.64] ;  /* 0x0000000a04197981 */ /* 0x000ee2000c1e1500 */
[----:B------:R-:W-:Y:S02]  /*02f0*/  LEA.HI.X.SX32 R7, R15, R32, 0x1, P0 ;  /* 0x000000200f077211 */ /* 0x000fe400000f0eff */
[----:B------:R-:W-:-:S02]  /*0300*/  LEA R15, R34, R14, 0x1 ;  /* 0x0000000e220f7211 */ /* 0x000fc400078e08ff */
[----:B------:R-:W-:Y:S01]  /*0310*/  LEA.HI.X.SX32 R13, R13, R32, 0x1, P1 ;  /* 0x000000200d0d7211 */ /* 0x000fe200008f0eff */
[----:B------:R-:W3:Y:S02]  /*0320*/  LDG.E.U16 R26, desc[UR10][R6.64] ;  /* 0x0000000a061a7981 */ /* 0x000ee4000c1e1500 */
[----:B------:R-:W-:Y:S01]  /*0330*/  IMAD R18, R34, 0x2, R15 ;  /* 0x0000000222127824 */ /* 0x000fe200078e020f */
[----:B-----5:R-:W-:Y:S01]  /*0340*/  LEA R8, P0, R16, R30, 0x1 ;  /* 0x0000001e10087211 */ /* 0x020fe200078008ff */
[----:B------:R5:W3:Y:S03]  /*0350*/  LDG.E.U16 R24, desc[UR10][R12.64] ;  /* 0x0000000a0c187981 */ /* 0x000ae6000c1e1500 */
[----:B------:R-:W-:Y:S02]  /*0360*/  LEA R19, R34, R18, 0x1 ;  /* 0x0000001222137211 */ /* 0x000fe400078e08ff */
[----:B------:R-:W-:-:S02]  /*0370*/  LEA.HI.X.SX32 R9, R16, R32, 0x1, P0 ;  /* 0x0000002010097211 */ /* 0x000fc400000f0eff */
[-C--:B-1----:R-:W-:Y:S01]  /*0380*/  LEA R10, P1, R14, R30.reuse, 0x1 ;  /* 0x0000001e0e0a7211 */ /* 0x082fe200078208ff */
[----:B------:R-:W-:Y:S01]  /*0390*/  IMAD R16, R34, 0x2, R19 ;  /* 0x0000000222107824 */ /* 0x000fe200078e0213 */
[C---:B-----5:R-:W-:Y:S01]  /*03a0*/  LEA R12, P0, R15.reuse, R30, 0x1 ;  /* 0x0000001e0f0c7211 */ /* 0x060fe200078008ff */
[----:B------:R1:W5:Y:S01]  /*03b0*/  LDG.E.U16 R27, desc[UR10][R8.64] ;  /* 0x0000000a081b7981 */ /* 0x000362000c1e1500 */
[-C--:B------:R-:W-:Y:S02]  /*03c0*/  LEA.HI.X.SX32 R11, R14, R32.reuse, 0x1, P1 ;  /* 0x000000200e0b7211 */ /* 0x080fe400008f0eff */
[----:B------:R-:W-:Y:S02]  /*03d0*/  LEA.HI.X.SX32 R13, R15, R32, 0x1, P0 ;  /* 0x000000200f0d7211 */ /* 0x000fe400000f0eff */
[----:B------:R-:W-:Y:S01]  /*03e0*/  LEA R14, P0, R16, R30, 0x1 ;  /* 0x0000001e100e7211 */ /* 0x000fe200078008ff */
[----:B------:R0:W4:Y:S01]  /*03f0*/  LDG.E.U16 R28, desc[UR10][R10.64] ;  /* 0x0000000a0a1c7981 */ /* 0x000122000c1e1500 */
[----:B------:R-:W-:-:S02]  /*0400*/  LEA R5, R34, R16, 0x1 ;  /* 0x0000001022057211 */ /* 0x000fc400078e08ff */
[----:B------:R-:W-:Y:S01]  /*0410*/  LEA.HI.X.SX32 R15, R16, R32, 0x1, P0 ;  /* 0x00000020100f7211 */ /* 0x000fe200000f0eff */
[----:B------:R0:W5:Y:S01]  /*0420*/  LDG.E.U16 R12, desc[UR10][R12.64] ;  /* 0x0000000a0c0c7981 */ /* 0x000162000c1e1500 */
[CC--:B------:R-:W-:Y:S01]  /*0430*/  LEA R16, P1, R5.reuse, R30.reuse, 0x1 ;  /* 0x0000001e05107211 */ /* 0x0c0fe200078208ff */
[----:B------:R-:W-:Y:S01]  /*0440*/  IMAD R7, R34, 0x2, R5 ;  /* 0x0000000222077824 */ /* 0x000fe200078e0205 */
[C---:B------:R-:W-:Y:S01]  /*0450*/  LEA R4, P0, R18.reuse, R30, 0x1 ;  /* 0x0000001e12047211 */ /* 0x040fe200078008ff */
[----:B------:R-:W5:Y:S01]  /*0460*/  LDG.E.U16 R14, desc[UR10][R14.64] ;  /* 0x0000000a0e0e7981 */ /* 0x000f62000c1e1500 */
[-C--:B------:R-:W-:Y:S02]  /*0470*/  LEA.HI.X.SX32 R17, R5, R32.reuse, 0x1, P1 ;  /* 0x0000002005117211 */ /* 0x080fe400008f0eff */
[----:B------:R-:W-:Y:S02]  /*0480*/  LEA.HI.X.SX32 R5, R18, R32, 0x1, P0 ;  /* 0x0000002012057211 */ /* 0x000fe400000f0eff */
[----:B-1----:R-:W-:Y:S01]  /*0490*/  LEA R8, P1, R7, R30, 0x1 ;  /* 0x0000001e07087211 */ /* 0x002fe200078208ff */
[----:B------:R-:W5:Y:S01]  /*04a0*/  LDG.E.U16 R16, desc[UR10][R16.64] ;  /* 0x0000000a10107981 */ /* 0x000f62000c1e1500 */
[----:B------:R-:W-:-:S02]  /*04b0*/  LEA R18, R34, R7, 0x1 ;  /* 0x0000000722127211 */ /* 0x000fc400078e08ff */
[----:B------:R-:W-:Y:S01]  /*04c0*/  LEA.HI.X.SX32 R9, R7, R32, 0x1, P1 ;  /* 0x0000002007097211 */ /* 0x000fe200008f0eff */
[----:B------:R1:W5:Y:S01]  /*04d0*/  LDG.E.U16 R4, desc[UR10][R4.64] ;  /* 0x0000000a04047981 */ /* 0x000362000c1e1500 */
[CC--:B------:R-:W-:Y:S02]  /*04e0*/  LEA R6, P0, R19.reuse, R30.reuse, 0x1 ;  /* 0x0000001e13067211 */ /* 0x0c0fe400078008ff */
[C---:B0-----:R-:W-:Y:S01]  /*04f0*/  LEA R10, P1, R18.reuse, R30, 0x1 ;  /* 0x0000001e120a7211 */ /* 0x041fe200078208ff */
[----:B------:R-:W5:Y:S01]  /*0500*/  LDG.E.U16 R8, desc[UR10][R8.64] ;  /* 0x0000000a08087981 */ /* 0x000f62000c1e1500 */
[-C--:B------:R-:W-:Y:S02]  /*0510*/  LEA.HI.X.SX32 R7, R19, R32.reuse, 0x1, P0 ;  /* 0x0000002013077211 */ /* 0x080fe400000f0eff */
[----:B------:R-:W-:-:S03]  /*0520*/  LEA.HI.X.SX32 R11, R18, R32, 0x1, P1 ;  /* 0x00000020120b7211 */ /* 0x000fc600008f0eff */
[----:B------:R0:W5:Y:S04]  /*0530*/  LDG.E.U16 R6, desc[UR10][R6.64] ;  /* 0x0000000a06067981 */ /* 0x000168000c1e1500 */
[----:B------:R-:W5:Y:S01]  /*0540*/  LDG.E.U16 R10, desc[UR10][R10.64] ;  /* 0x0000000a0a0a7981 */ /* 0x000f62000c1e1500 */
[----:B------:R-:W0:Y:S01]  /*0550*/  S2UR UR5, SR_CgaCtaId ;  /* 0x00000000000579c3 */ /* 0x000e220000008800 */
[----:B------:R-:W-:Y:S01]  /*0560*/  SHF.R.S32.HI R13, RZ, 0x8, R2 ;  /* 0x00000008ff0d7819 */ /* 0x000fe20000011402 */
[----:B------:R-:W-:Y:S01]  /*0570*/  IMAD.SHL.U32 R18, R3, 0x2, RZ ;  /* 0x0000000203127824 */ /* 0x000fe200078e00ff */
[----:B------:R-:W-:Y:S02]  /*0580*/  UMOV UR4, 0x400 ;  /* 0x0000040000047882 */ /* 0x000fe40000000000 */
[----:B------:R-:W-:Y:S01]  /*0590*/  SGXT R3, R13, 0x1 ;  /* 0x000000010d03781a */ /* 0x000fe20000000200 */
[----:B------:R-:W-:-:S03]  /*05a0*/  UISETP.GE.AND UP0, UPT, UR7, 0x1, UPT ;  /* 0x000000010700788c */ /* 0x000fc6000bf06270 */
[----:B------:R-:W-:-:S04]  /*05b0*/  LOP3.LUT R3, R18, 0x210, R3, 0x78, !PT ;  /* 0x0000021012037812 */ /* 0x000fc800078e7803 */
[C---:B-1----:R-:W-:Y:S02]  /*05c0*/  LOP3.LUT R5, R3.reuse, 0x20, RZ, 0x3c, !PT ;  /* 0x0000002003057812 */ /* 0x042fe400078e3cff */
[C---:B0-----:R-:W-:Y:S02]  /*05d0*/  LOP3.LUT R7, R3.reuse, 0x40, RZ, 0x3c, !PT ;  /* 0x0000004003077812 */ /* 0x041fe400078e3cff */
[----:B------:R-:W-:Y:S01]  /*05e0*/  LOP3.LUT R9, R3, 0x60, RZ, 0x3c, !PT ;  /* 0x0000006003097812 */ /* 0x000fe200078e3cff */
[----:B------:R-:W-:Y:S01]  /*05f0*/  ULEA UR5, UR5, UR4, 0x18 ;  /* 0x0000000405057291 */ /* 0x000fe2000f8ec0ff */
[----:B------:R-:W-:Y:S01]  /*0600*/  MOV R65, 0xff800000 ;  /* 0xff80000000417802 */ /* 0x000fe20000000f00 */
[----:B------:R-:W-:Y:S01]  /*0610*/  IMAD.MOV.U32 R42, RZ, RZ, 0x3f800000 ;  /* 0x3f800000ff2a7424 */ /* 0x000fe200078e00ff */
[----:B------:R-:W-:Y:S01]  /*0620*/  MOV R56, 0x3f800000 ;  /* 0x3f80000000387802 */ /* 0x000fe20000000f00 */
[----:B------:R-:W-:Y:S01]  /*0630*/  IMAD.MOV.U32 R67, RZ, RZ, -0x800000 ;  /* 0xff800000ff437424 */ /* 0x000fe200078e00ff */
[----:B------:R-:W-:-:S02]  /*0640*/  CS2R R18, SRZ ;  /* 0x0000000000127805 */ /* 0x000fc4000001ff00 */
[C---:B------:R-:W-:Y:S02]  /*0650*/  SHF.L.U32 R47, R2.reuse, 0x1, RZ ;  /* 0x00000001022f7819 */ /* 0x040fe400000006ff */
[----:B--2---:R0:W-:Y:S02]  /*0660*/  STS.U16 [R3+UR5], R20 ;  /* 0x0000001403007988 */ /* 0x0041e40008000405 */
[----:B0-----:R-:W-:Y:S02]  /*0670*/  LOP3.LUT R20, R2, 0x7, RZ, 0xc0, !PT ;  /* 0x0000000702147812 */ /* 0x001fe400078ec0ff */
[----:B---3--:R-:W-:Y:S04]  /*0680*/  STS.U16 [R3+UR5+0x1000], R24 ;  /* 0x0010001803007988 */ /* 0x008fe80008000405 */
[----:B----4-:R-:W-:Y:S04]  /*0690*/  STS.U16 [R3+UR5+0x2000], R28 ;  /* 0x0020001c03007988 */ /* 0x010fe80008000405 */
[----:B-----5:R0:W-:Y:S04]  /*06a0*/  STS.U16 [R3+UR5+0x3000], R14 ;  /* 0x0030000e03007988 */ /* 0x0201e80008000405 */
[----:B------:R1:W-:Y:S04]  /*06b0*/  STS.U16 [R5+UR5+0x400], R21 ;  /* 0x0004001505007988 */ /* 0x0003e80008000405 */
[----:B------:R-:W-:Y:S04]  /*06c0*/  STS.U16 [R5+UR5+0x1400], R25 ;  /* 0x0014001905007988 */ /* 0x000fe80008000405 */
[----:B------:R2:W-:Y:S01]  /*06d0*/  STS.U16 [R5+UR5+0x2400], R12 ;  /* 0x0024000c05007988 */ /* 0x0005e20008000405 */
[----:B0-----:R-:W-:-:S03]  /*06e0*/  CS2R R14, SRZ ;  /* 0x00000000000e7805 */ /* 0x001fc6000001ff00 */
[----:B------:R0:W-:Y:S01]  /*06f0*/  STS.U16 [R5+UR5+0x3400], R16 ;  /* 0x0034001005007988 */ /* 0x0001e20008000405 */
[C---:B------:R-:W-:Y:S01]  /*0700*/  LOP3.LUT R3, R2.reuse, 0x1ff, RZ, 0xc0, !PT ;  /* 0x000001ff02037812 */ /* 0x040fe200078ec0ff */
[----:B-1----:R-:W-:Y:S02]  /*0710*/  IMAD.SHL.U32 R21, R2, 0x8, RZ ;  /* 0x0000000802157824 */ /* 0x002fe400078e00ff */
[----:B------:R-:W-:Y:S01]  /*0720*/  STS.U16 [R7+UR5+0x800], R22 ;  /* 0x0008001607007988 */ /* 0x000fe20008000405 */
[----:B--2---:R-:W-:-:S03]  /*0730*/  CS2R R12, SRZ ;  /* 0x00000000000c7805 */ /* 0x004fc6000001ff00 */
[----:B------:R-:W-:Y:S01]  /*0740*/  STS.U16 [R7+UR5+0x1800], R26 ;  /* 0x0018001a07007988 */ /* 0x000fe20008000405 */
[----:B0-----:R-:W-:-:S03]  /*0750*/  CS2R R16, SRZ ;  /* 0x0000000000107805 */ /* 0x001fc6000001ff00 */
[----:B------:R0:W-:Y:S04]  /*0760*/  STS.U16 [R7+UR5+0x2800], R4 ;  /* 0x0028000407007988 */ /* 0x0001e80008000405 */
[----:B------:R-:W-:Y:S04]  /*0770*/  STS.U16 [R7+UR5+0x3800], R8 ;  /* 0x0038000807007988 */ /* 0x000fe80008000405 */
[----:B------:R-:W-:Y:S01]  /*0780*/  STS.U16 [R9+UR5+0xc00], R23 ;  /* 0x000c001709007988 */ /* 0x000fe20008000405 */
[----:B0-----:R-:W-:-:S03]  /*0790*/  CS2R R4, SRZ ;  /* 0x0000000000047805 */ /* 0x001fc6000001ff00 */
[----:B------:R-:W-:Y:S04]  /*07a0*/  STS.U16 [R9+UR5+0x1c00], R27 ;  /* 0x001c001b09007988 */ /* 0x000fe80008000405 */
[----:B------:R0:W-:Y:S04]  /*07b0*/  STS.U16 [R9+UR5+0x2c00], R6 ;  /* 0x002c000609007988 */ /* 0x0001e80008000405 */
[----:B------:R1:W-:Y:S01]  /*07c0*/  STS.U16 [R9+UR5+0x3c00], R10 ;  /* 0x003c000a09007988 */ /* 0x0003e20008000405 */
[----:B0-----:R-:W-:Y:S02]  /*07d0*/  CS2R R6, SRZ ;  /* 0x0000000000067805 */ /* 0x001fe4000001ff00 */
[----:B-1----:R-:W-:-:S02]  /*07e0*/  CS2R R8, SRZ ;  /* 0x0000000000087805 */ /* 0x002fc4000001ff00 */
[----:B------:R-:W-:Y:S01]  /*07f0*/  CS2R R10, SRZ ;  /* 0x00000000000a7805 */ /* 0x000fe2000001ff00 */
[----:B------:R-:W-:Y:S06]  /*0800*/  BRA.U !UP0, `(.L_x_0) ;  /* 0x0000000d08ec7547 */ /* 0x000fec000b800000 */
[----:B------:R-:W0:Y:S01]  /*0810*/  LDC.64 R44, c[0x0][0x3c0] ;  /* 0x0000f000ff2c7b82 */ /* 0x000e220000000a00 */
[----:B------:R-:W1:Y:S01]  /*0820*/  LDCU UR4, c[0x0][0x3c8] ;  /* 0x00007900ff0477ac */ /* 0x000e620008000800 */
[----:B------:R-:W-:Y:S01]  /*0830*/  LOP3.LUT R21, R21, 0x30, RZ, 0xc0, !PT ;  /* 0x0000003015157812 */ /* 0x000fe200078ec0ff */
[----:B------:R-:W-:Y:S01]  /*0840*/  IMAD.MOV.U32 R57, RZ, RZ, RZ ;  /* 0x000000ffff397224 */ /* 0x000fe200078e00ff */
[----:B------:R-:W-:Y:S01]  /*0850*/  LOP3.LUT R5, R47, 0x10, RZ, 0xc0, !PT ;  /* 0x000000102f057812 */ /* 0x000fe200078ec0ff */
[----:B------:R-:W2:Y:S01]  /*0860*/  LDCU.64 UR8, c[0x0][0x388] ;  /* 0x00007100ff0877ac */ /* 0x000ea20008000a00 */
[----:B------:R-:W-:Y:S01]  /*0870*/  LOP3.LUT R4, R2, 0x1f, RZ, 0xc0, !PT ;  /* 0x0000001f02047812 */ /* 0x000fe200078ec0ff */
[C---:B------:R-:W-:Y:S01]  /*0880*/  IMAD R6, R20.reuse, 0x40, R21 ;  /* 0x0000004014067824 */ /* 0x040fe200078e0215 */
[----:B------:R-:W3:Y:S01]  /*0890*/  LDC.64 R42, c[0x0][0x3d0] ;  /* 0x0000f400ff2a7b82 */ /* 0x000ee20000000a00 */
[----:B------:R-:W4:Y:S01]  /*08a0*/  LDCU.64 UR12, c[0x0][0x390] ;  /* 0x00007200ff0c77ac */ /* 0x000f220008000a00 */
[----:B------:R-:W-:Y:S01]  /*08b0*/  IMAD R20, R20, 0x210, RZ ;  /* 0x0000021014147824 */ /* 0x000fe200078e02ff */
[----:B------:R-:W-:Y:S01]  /*08c0*/  LOP3.LUT R5, R5, 0x1e0, R2, 0xf8, !PT ;  /* 0x000001e005057812 */ /* 0x000fe200078ef802 */
[----:B------:R-:W-:Y:S01]  /*08d0*/  IMAD.MOV.U32 R58, RZ, RZ, -0x800000 ;  /* 0xff800000ff3a7424 */ /* 0x000fe200078e00ff */
[----:B------:R-:W-:-:S02]  /*08e0*/  SHF.L.U32 R3, R3, 0x1, RZ ;  /* 0x0000000103037819 */ /* 0x000fc400000006ff */
[----:B------:R-:W-:Y:S02]  /*08f0*/  CS2R R16, SRZ ;  /* 0x0000000000107805 */ /* 0x000fe4000001ff00 */
[----:B------:R-:W-:Y:S01]  /*0900*/  SHF.R.U32.HI R46, RZ, 0x2, R2 ;  /* 0x00000002ff2e7819 */ /* 0x000fe20000011602 */
[----:B------:R-:W5:Y:S01]  /*0910*/  LDC R10, c[0x0][0x3d8] ;  /* 0x0000f600ff0a7b82 */ /* 0x000f620000000800 */
[----:B------:R-:W-:Y:S02]  /*0920*/  LOP3.LUT R11, R20, R5, RZ, 0x3c, !PT ;  /* 0x00000005140b7212 */ /* 0x000fe400078e3cff */
[----:B------:R-:W-:Y:S01]  /*0930*/  CS2R R18, SRZ ;  /* 0x0000000000127805 */ /* 0x000fe2000001ff00 */
[----:B-1----:R-:W-:Y:S01]  /*0940*/  IMAD R5, R4, UR4, RZ ;  /* 0x0000000404057c24 */ /* 0x002fe2000f8e02ff */
[----:B------:R-:W-:Y:S02]  /*0950*/  LOP3.LUT R46, R3, 0x30, R46, 0x78, !PT ;  /* 0x00000030032e7812 */ /* 0x000fe400078e782e */
[----:B------:R-:W-:-:S02]  /*0960*/  CS2R R14, SRZ ;  /* 0x00000000000e7805 */ /* 0x000fc4000001ff00 */
[----:B------:R-:W-:Y:S01]  /*0970*/  SHF.R.U32.HI R12, RZ, 0x5, R2 ;  /* 0x00000005ff0c7819 */ /* 0x000fe20000011602 */
[----:B------:R-:W-:Y:S01]  /*0980*/  UMOV UR4, URZ ;  /* 0x000000ff00047c82 */ /* 0x000fe20008000000 */
[----:B0-----:R-:W-:Y:S01]  /*0990*/  IMAD R44, R44, UR6, RZ ;  /* 0x000000062c2c7c24 */ /* 0x001fe2000f8e02ff */
[----:B------:R-:W-:Y:S02]  /*09a0*/  LOP3.LUT R47, R6, 0x30, R47, 0x78, !PT ;  /* 0x00000030062f7812 */ /* 0x000fe400078e782f */
[----:B------:R-:W-:Y:S01]  /*09b0*/  SHF.L.U32 R8, R2, 0x8, RZ ;  /* 0x0000000802087819 */ /* 0x000fe200000006ff */
[----:B------:R-:W-:Y:S01]  /*09c0*/  IMAD.SHL.U32 R3, R44, 0x2, RZ ;  /* 0x000000022c037824 */ /* 0x000fe200078e00ff */
[----:B------:R-:W-:Y:S02]  /*09d0*/  SGXT.U32 R2, R12, 0x4 ;  /* 0x000000040c02781a */ /* 0x000fe40000000000 */
[----:B------:R-:W-:Y:S02]  /*09e0*/  CS2R R12, SRZ ;  /* 0x00000000000c7805 */ /* 0x000fe4000001ff00 */
[----:B------:R-:W-:Y:S01]  /*09f0*/  LOP3.LUT R8, R8, 0x1000, RZ, 0xc0, !PT ;  /* 0x0000100008087812 */ /* 0x000fe200078ec0ff */
[----:B---3--:R-:W-:Y:S01]  /*0a00*/  IMAD R42, R42, UR6, RZ ;  /* 0x000000062a2a7c24 */ /* 0x008fe2000f8e02ff */
[----:B------:R-:W-:Y:S01]  /*0a10*/  MOV R60, 0xff800000 ;  /* 0xff800000003c7802 */ /* 0x000fe20000000f00 */
[----:B------:R-:W-:Y:S01]  /*0a20*/  IMAD R7, R4, R43, RZ ;  /* 0x0000002b04077224 */ /* 0x000fe200078e02ff */
[----:B------:R-:W-:-:S02]  /*0a30*/  SHF.L.U32 R4, R5, 0x1, RZ ;  /* 0x0000000105047819 */ /* 0x000fc400000006ff */
[----:B------:R-:W-:Y:S01]  /*0a40*/  SHF.L.U32 R6, R42, 0x1, RZ ;  /* 0x000000012a067819 */ /* 0x000fe200000006ff */
[----:B------:R-:W-:Y:S01]  /*0a50*/  IMAD.SHL.U32 R9, R7, 0x2, RZ ;  /* 0x0000000207097824 */ /* 0x000fe200078e00ff */
[----:B--2---:R-:W-:Y:S01]  /*0a60*/  IADD3 R38, P0, P1, R4, UR8, R3 ;  /* 0x0000000804267c10 */ /* 0x004fe2000f91e003 */
[----:B------:R-:W-:Y:S01]  /*0a70*/  IMAD.HI R4, R5, 0x2, RZ ;  /* 0x0000000205047827 */ /* 0x000fe200078e02ff */
[----:B------:R-:W-:Y:S01]  /*0a80*/  MOV R59, RZ ;  /* 0x000000ff003b7202 */ /* 0x000fe20000000f00 */
[----:B------:R-:W0:Y:S01]  /*0a90*/  LDCU UR8, c[0x0][0x3a8] ;  /* 0x00007500ff0877ac */ /* 0x000e220008000800 */
[----:B----4-:R-:W-:Y:S01]  /*0aa0*/  IADD3 R9, P2, P3, R9, UR12, R6 ;  /* 0x0000000c09097c10 */ /* 0x010fe2000fb5e006 */
[----:B------:R-:W-:Y:S01]  /*0ab0*/  IMAD.HI R3, R44, 0x2, RZ ;  /* 0x000000022c037827 */ /* 0x000fe200078e02ff */
[----:B------:R-:W-:Y:S02]  /*0ac0*/  IADD3 R44, PT, PT, R11, UR5, R8 ;  /* 0x000000050b2c7c10 */ /* 0x000fe4000fffe008 */
[----:B------:R-:W-:Y:S01]  /*0ad0*/  MOV R56, 0x3f800000 ;  /* 0x3f80000000387802 */ /* 0x000fe20000000f00 */
[----:B------:R-:W-:Y:S01]  /*0ae0*/  IMAD R6, R2, R45, RZ ;  /* 0x0000002d02067224 */ /* 0x000fe200078e02ff */
[----:B------:R-:W-:Y:S01]  /*0af0*/  IADD3.X R8, PT, PT, R4, UR9, R3, P0, P1 ;  /* 0x0000000904087c10 */ /* 0x000fe200087e2403 */
[----:B-----5:R-:W-:-:S02]  /*0b00*/  IMAD R5, R2, R10, RZ ;  /* 0x0000000a02057224 */ /* 0x020fc400078e02ff */
[----:B------:R-:W-:Y:S01]  /*0b10*/  IMAD.HI R42, R42, 0x2, RZ ;  /* 0x000000022a2a7827 */ /* 0x000fe200078e02ff */
[----:B------:R-:W-:Y:S02]  /*0b20*/  LEA R40, P0, R6, R38, 0x1 ;  /* 0x0000002606287211 */ /* 0x000fe400078008ff */
[----:B------:R-:W-:Y:S01]  /*0b30*/  LEA R4, R10, R5, 0x4 ;  /* 0x000000050a047211 */ /* 0x000fe200078e20ff */
[----:B------:R-:W-:Y:S01]  /*0b40*/  IMAD.HI R7, R7, 0x2, RZ ;  /* 0x0000000207077827 */ /* 0x000fe200078e02ff */
[----:B------:R-:W-:Y:S02]  /*0b50*/  LEA.HI.X.SX32 R41, R6, R8, 0x1, P0 ;  /* 0x0000000806297211 */ /* 0x000fe400000f0eff */
[----:B------:R-:W-:Y:S01]  /*0b60*/  CS2R R10, SRZ ;  /* 0x00000000000a7805 */ /* 0x000fe2000001ff00 */
[----:B------:R-:W-:Y:S01]  /*0b70*/  IMAD R3, R45, 0x10, R6 ;  /* 0x000000102d037824 */ /* 0x000fe200078e0206 */
[----:B------:R-:W-:Y:S01]  /*0b80*/  IADD3.X R7, PT, PT, R7, UR13, R42, P2, P3 ;  /* 0x0000000d07077c10 */ /* 0x000fe200097e642a */
[----:B------:R-:W-:Y:S01]  /*0b90*/  IMAD.MOV.U32 R42, RZ, RZ, 0x3f800000 ;  /* 0x3f800000ff2a7424 */ /* 0x000fe200078e00ff */
[----:B------:R-:W-:-:S02]  /*0ba0*/  LEA R36, P2, R5, R9, 0x1 ;  /* 0x0000000905247211 */ /* 0x000fc400078408ff */
[C---:B------:R-:W-:Y:S02]  /*0bb0*/  LEA R38, P1, R3.reuse, R38, 0x1 ;  /* 0x0000002603267211 */ /* 0x040fe400078208ff */
[C---:B------:R-:W-:Y:S02]  /*0bc0*/  LEA R2, P3, R4.reuse, R9, 0x1 ;  /* 0x0000000904027211 */ /* 0x040fe400078608ff */
[----:B------:R-:W-:Y:S02]  /*0bd0*/  LEA.HI.X.SX32 R39, R3, R8, 0x1, P1 ;  /* 0x0000000803277211 */ /* 0x000fe400008f0eff */
[----:B------:R-:W-:Y:S02]  /*0be0*/  CS2R R8, SRZ ;  /* 0x0000000000087805 */ /* 0x000fe4000001ff00 */
[-C--:B------:R-:W-:Y:S02]  /*0bf0*/  LEA.HI.X.SX32 R37, R5, R7.reuse, 0x1, P2 ;  /* 0x0000000705257211 */ /* 0x080fe400010f0eff */
[----:B------:R-:W-:-:S02]  /*0c00*/  LEA.HI.X.SX32 R3, R4, R7, 0x1, P3 ;  /* 0x0000000704037211 */ /* 0x000fc400018f0eff */
[----:B------:R-:W-:Y:S02]  /*0c10*/  CS2R R4, SRZ ;  /* 0x0000000000047805 */ /* 0x000fe4000001ff00 */
[----:B0-----:R-:W-:-:S07]  /*0c20*/  CS2R R6, SRZ ;  /* 0x0000000000067805 */ /* 0x001fce000001ff00 */
.L_x_1:
[----:B------:R-:W-:-:S04]  /*0c30*/  IMAD.WIDE R24, R57, 0x2, R40 ;  /* 0x0000000239187825 */ /* 0x000fc800078e0228 */
[----:B------:R-:W-:Y:S02]  /*0c40*/  IMAD.WIDE R26, R57, 0x2, R38 ;  /* 0x00000002391a7825 */ /* 0x000fe400078e0226 */
[----:B------:R-:W2:Y:S04]  /*0c50*/  LDG.E.U16 R25, desc[UR10][R24.64] ;  /* 0x0000000a18197981 */ /* 0x000ea8000c1e1500 */
[----:B------:R-:W3:Y:S01]  /*0c60*/  LDG.E.U16 R27, desc[UR10][R26.64] ;  /* 0x0000000a1a1b7981 */ /* 0x000ee2000c1e1500 */
[C---:B------:R-:W-:Y:S01]  /*0c70*/  IMAD.WIDE R62, R59.reuse, 0x2, R2 ;  /* 0x000000023b3e7825 */ /* 0x040fe200078e0202 */
[----:B------:R-:W-:Y:S03]  /*0c80*/  BAR.SYNC.DEFER_BLOCKING 0x0 ;  /* 0x0000000000007b1d */ /* 0x000fe60000010000 */
[----:B------:R-:W-:-:S03]  /*0c90*/  IMAD.WIDE R64, R59, 0x2, R36 ;  /* 0x000000023b407825 */ /* 0x000fc600078e0224 */
[----:B--2---:R-:W-:Y:S04]  /*0ca0*/  STS.U16 [R46+UR5+0x4000], R25 ;  /* 0x004000192e007988 */ /* 0x004fe80008000405 */
[----:B---3--:R-:W-:Y:S01]  /*0cb0*/  STS.U16 [R46+UR5+0x4400], R27 ;  /* 0x0044001b2e007988 */ /* 0x008fe20008000405 */
[----:B------:R-:W-:Y:S06]  /*0cc0*/  BAR.SYNC.DEFER_BLOCKING 0x0 ;  /* 0x0000000000007b1d */ /* 0x000fec0000010000 */
[----:B------:R0:W2:Y:S04]  /*0cd0*/  LDG.E.U16 R61, desc[UR10][R64.64] ;  /* 0x0000000a403d7981 */ /* 0x0000a8000c1e1500 */
[----:B------:R1:W3:Y:S01]  /*0ce0*/  LDG.E.U16 R63, desc[UR10][R62.64] ;  /* 0x0000000a3e3f7981 */ /* 0x0002e2000c1e1500 */
[----:B------:R-:W-:Y:S01]  /*0cf0*/  UIADD3 UR4, UPT, UPT, UR4, 0x20, URZ ;  /* 0x0000002004047890 */ /* 0x000fe2000fffe0ff */
[----:B------:R-:W-:Y:S01]  /*0d00*/  IMAD R57, R45, 0x20, R57 ;  /* 0x000000202d397824 */ /* 0x000fe200078e0239 */
[----:B------:R-:W-:Y:S01]  /*0d10*/  LEA R59, R43, R59, 0x5 ;  /* 0x0000003b2b3b7211 */ /* 0x000fe200078e28ff */
[----:B------:R-:W-:Y:S01]  /*0d20*/  LDSM.16.MT88.4 R20, [R44] ;  /* 0x000000002c14783b */ /* 0x000fe20000004200 */
[----:B------:R-:W-:-:S03]  /*0d30*/  UISETP.GE.AND UP0, UPT, UR4, UR7, UPT ;  /* 0x000000070400728c */ /* 0x000fc6000bf06270 */
[----:B------:R-:W4:Y:S04]  /*0d40*/  LDSM.16.M88.4 R68, [R47+UR5+0x4000] ;  /* 0x004000052f44783b */ /* 0x000f280008000200 */
[----:B------:R-:W-:Y:S04]  /*0d50*/  LDSM.16.MT88.4 R48, [R44+0x2000] ;  /* 0x002000002c30783b */ /* 0x000fe80000004200 */
[----:B------:R-:W-:Y:S04]  /*0d60*/  LDSM.16.M88.4 R32, [R47+UR5+0x4200] ;  /* 0x004200052f20783b */ /* 0x000fe80008000200 */
[----:B------:R-:W0:Y:S04]  /*0d70*/  LDSM.16.M88.4 R52, [R47+UR5+0x4400] ;  /* 0x004400052f34783b */ /* 0x000e280008000200 */
[----:B------:R-:W5:Y:S01]  /*0d80*/  LDSM.16.M88.4 R28, [R47+UR5+0x4600] ;  /* 0x004600052f1c783b */ /* 0x000f620008000200 */
[----:B------:R-:W-:Y:S01]  /*0d90*/  BAR.SYNC.DEFER_BLOCKING 0x0 ;  /* 0x0000000000007b1d */ /* 0x000fe20000010000 */
[C---:B----4-:R-:W-:Y:S08]  /*0da0*/  HMMA.16816.F32.BF16 R72, R20.reuse, R68, RZ ;  /* 0x000000441448723c */ /* 0x050ff000000418ff */
[----:B0-----:R-:W-:-:S12]  /*0db0*/  HMMA.16816.F32.BF16 R64, R20, R52, RZ ;  /* 0x000000341440723c */ /* 0x001fd800000418ff */
[----:B------:R-:W-:Y:S08]  /*0dc0*/  HMMA.16816.F32.BF16 R24, R48, R70, R72 ;  /* 0x000000463018723c */ /* 0x000ff00000041848 */
[----:B------:R-:W-:-:S15]  /*0dd0*/  HMMA.16816.F32.BF16 R68, R20, R32, RZ ;  /* 0x000000201444723c */ /* 0x000fde00000418ff */
[----:B------:R-:W-:-:S05]  /*0de0*/  NOP ;  /* 0x0000000000007918 */ /* 0x000fca0000000000 */
[----:B------:R-:W-:Y:S08]  /*0df0*/  HMMA.16816.F32.BF16 R32, R48, R34, R68 ;  /* 0x000000223020723c */ /* 0x000ff00000041844 */
[----:B-----5:R-:W-:Y:S08]  /*0e00*/  HMMA.16816.F32.BF16 R68, R20, R28, RZ ;  /* 0x0000001c1444723c */ /* 0x020ff000000418ff */
[----:B------:R-:W-:-:S12]  /*0e10*/  HMMA.16816.F32.BF16 R20, R48, R54, R64 ;  /* 0x000000363014723c */ /* 0x000fd80000041840 */
[----:B------:R-:W-:Y:S01]  /*0e20*/  HMMA.16816.F32.BF16 R28, R48, R30, R68 ;  /* 0x0000001e301c723c */ /* 0x000fe20000041844 */
[----:B------:R-:W-:Y:S01]  /*0e30*/  FMUL R48, R24, UR8 ;  /* 0x0000000818307c20 */ /* 0x000fe20008400000 */
[----:B------:R-:W-:Y:S01]  /*0e40*/  FMUL R49, R25, UR8 ;  /* 0x0000000819317c20 */ /* 0x000fe20008400000 */
[----:B------:R-:W-:Y:S01]  /*0e50*/  FMUL R50, R32, UR8 ;  /* 0x0000000820327c20 */ /* 0x000fe20008400000 */
[----:B------:R-:W-:-:S03]  /*0e60*/  FMUL R51, R33, UR8 ;  /* 0x0000000821337c20 */ /* 0x000fc60008400000 */
[----:B------:R-:W-:Y:S01]  /*0e70*/  FMUL R52, R20, UR8 ;  /* 0x0000000814347c20 */ /* 0x000fe20008400000 */
[----:B------:R-:W-:Y:S01]  /*0e80*/  FMNMX3 R50, R48, R49, R50, !PT ;  /* 0x0000003130327276 */ /* 0x000fe20007800032 */
[----:B------:R-:W-:-:S03]  /*0e90*/  FMUL R48, R21, UR8 ;  /* 0x0000000815307c20 */ /* 0x000fc60008400000 */
[----:B------:R-:W-:Y:S01]  /*0ea0*/  FMNMX3 R51, R50, R51, R52, !PT ;  /* 0x0000003332337276 */ /* 0x000fe20007800034 */
[----:B------:R-:W-:-:S06]  /*0eb0*/  FMUL R52, R22, UR8 ;  /* 0x0000000816347c20 */ /* 0x000fcc0008400000 */
[----:B------:R-:W-:Y:S01]  /*0ec0*/  FMUL R49, R28, UR8 ;  /* 0x000000081c317c20 */ /* 0x000fe20008400000 */
[----:B------:R-:W-:-:S04]  /*0ed0*/  FMUL R50, R29, UR8 ;  /* 0x000000081d327c20 */ /* 0x000fc80008400000 */
[----:B------:R-:W-:Y:S01]  /*0ee0*/  FMNMX3 R49, R51, R48, R49, !PT ;  /* 0x0000003033317276 */ /* 0x000fe20007800031 */
[----:B------:R-:W-:Y:S01]  /*0ef0*/  FMUL R48, R26, UR8 ;  /* 0x000000081a307c20 */ /* 0x000fe20008400000 */
[----:B------:R-:W-:Y:S02]  /*0f00*/  FMUL R51, R35, UR8 ;  /* 0x0000000823337c20 */ /* 0x000fe40008400000 */
[----:B------:R-:W-:Y:S01]  /*0f10*/  FMNMX R53, R50, R49, !PT ;  /* 0x0000003132357209 */ /* 0x000fe20007800000 */
[----:B------:R-:W-:Y:S01]  /*0f20*/  FMUL R49, R27, UR8 ;  /* 0x000000081b317c20 */ /* 0x000fe20008400000 */
[----:B------:R-:W-:-:S03]  /*0f30*/  FMUL R50, R34, UR8 ;  /* 0x0000000822327c20 */ /* 0x000fc60008400000 */
[----:B------:R-:W0:Y:S02]  /*0f40*/  SHFL.BFLY PT, R54, R53, 0x2, 0x1f ;  /* 0x0c401f0035367f89 */ /* 0x000e2400000e0000 */
[----:B------:R-:W-:Y:S01]  /*0f50*/  FMNMX3 R50, R48, R49, R50, !PT ;  /* 0x0000003130327276 */ /* 0x000fe20007800032 */
[----:B------:R-:W-:Y:S01]  /*0f60*/  FMUL R48, R23, UR8 ;  /* 0x0000000817307c20 */ /* 0x000fe20008400000 */
[----:B------:R-:W-:Y:S02]  /*0f70*/  FMUL R49, R30, UR8 ;  /* 0x000000081e317c20 */ /* 0x000fe40008400000 */
[----:B------:R-:W-:Y:S01]  /*0f80*/  FMNMX3 R51, R50, R51, R52, !PT ;  /* 0x0000003332337276 */ /* 0x000fe20007800034 */
[----:B------:R-:W-:-:S03]  /*0f90*/  FMUL R50, R31, UR8 ;  /* 0x000000081f327c20 */ /* 0x000fc60008400000 */
[----:B------:R-:W-:-:S04]  /*0fa0*/  FMNMX3 R49, R51, R48, R49, !PT ;  /* 0x0000003033317276 */ /* 0x000fc80007800031 */
[----:B------:R-:W-:-:S05]  /*0fb0*/  FMNMX R49, R50, R49, !PT ;  /* 0x0000003132317209 */ /* 0x000fca0007800000 */
[----:B------:R-:W4:Y:S01]  /*0fc0*/  SHFL.BFLY PT, R48, R49, 0x2, 0x1f ;  /* 0x0c401f0031307f89 */ /* 0x000f2200000e0000 */
[----:B0-----:R-:W-:-:S05]  /*0fd0*/  FMNMX R53, R53, R54, !PT ;  /* 0x0000003635357209 */ /* 0x001fca0007800000 */
[----:B------:R-:W0:Y:S01]  /*0fe0*/  SHFL.BFLY PT, R65, R53, 0x1, 0x1f ;  /* 0x0c201f0035417f89 */ /* 0x000e2200000e0000 */
[----:B----4-:R-:W-:-:S05]  /*0ff0*/  FMNMX R67, R49, R48, !PT ;  /* 0x0000003031437209 */ /* 0x010fca0007800000 */
[----:B------:R-:W4:Y:S01]  /*1000*/  SHFL.BFLY PT, R48, R67, 0x1, 0x1f ;  /* 0x0c201f0043307f89 */ /* 0x000f2200000e0000 */
[----:B0-----:R-:W-:-:S05]  /*1010*/  FMNMX3 R65, R53, R65, R60, !PT ;  /* 0x0000004135417276 */ /* 0x001fca000780003c */
[--C-:B------:R-:W-:Y:S01]  /*1020*/  FFMA R32, R32, UR8, -R65.reuse ;  /* 0x0000000820207c23 */ /* 0x100fe20008000841 */
[--C-:B------:R-:W-:Y:S01]  /*1030*/  FFMA R33, R33, UR8, -R65.reuse ;  /* 0x0000000821217c23 */ /* 0x100fe20008000841 */
[--C-:B------:R-:W-:Y:S01]  /*1040*/  FFMA R24, R24, UR8, -R65.reuse ;  /* 0x0000000818187c23 */ /* 0x100fe20008000841 */
[--C-:B------:R-:W-:Y:S01]  /*1050*/  FFMA R25, R25, UR8, -R65.reuse ;  /* 0x0000000819197c23 */ /* 0x100fe20008000841 */
[----:B------:R-:W-:Y:S01]  /*1060*/  FMUL R49, R32, 1.4426950216293334961 ;  /* 0x3fb8aa3b20317820 */ /* 0x000fe20000400000 */
[----:B------:R-:W-:Y:S01]  /*1070*/  FADD R32, -R65, R60 ;  /* 0x0000003c41207221 */ /* 0x000fe20000000100 */
[----:B------:R-:W-:Y:S01]  /*1080*/  FMUL R24, R24, 1.4426950216293334961 ;  /* 0x3fb8aa3b18187820 */ /* 0x000fe20000400000 */
[----:B------:R-:W-:Y:S01]  /*1090*/  FMUL R25, R25, 1.4426950216293334961 ;  /* 0x3fb8aa3b19197820 */ /* 0x000fe20000400000 */
[----:B------:R-:W-:Y:S01]  /*10a0*/  MUFU.EX2 R71, R49 ;  /* 0x0000003100477308 */ /* 0x000fe20000000800 */
[----:B------:R-:W-:Y:S01]  /*10b0*/  FMUL R69, R32, 1.4426950216293334961 ;  /* 0x3fb8aa3b20457820 */ /* 0x000fe20000400000 */
[--C-:B------:R-:W-:Y:S01]  /*10c0*/  FFMA R20, R20, UR8, -R65.reuse ;  /* 0x0000000814147c23 */ /* 0x100fe20008000841 */
[--C-:B------:R-:W-:Y:S01]  /*10d0*/  FFMA R21, R21, UR8, -R65.reuse ;  /* 0x0000000815157c23 */ /* 0x100fe20008000841 */
[--C-:B------:R-:W-:Y:S01]  /*10e0*/  FFMA R28, R28, UR8, -R65.reuse ;  /* 0x000000081c1c7c23 */ /* 0x100fe20008000841 */
[----:B------:R-:W-:Y:S01]  /*10f0*/  FFMA R29, R29, UR8, -R65 ;  /* 0x000000081d1d7c23 */ /* 0x000fe20008000841 */
[--C-:B----4-:R-:W-:Y:S01]  /*1100*/  FMNMX3 R67, R67, R48, R58.reuse, !PT ;  /* 0x0000003043437276 */ /* 0x110fe2000780003a */
[----:B------:R-:W-:Y:S01]  /*1110*/  FMUL R48, R33, 1.4426950216293334961 ;  /* 0x3fb8aa3b21307820 */ /* 0x000fe20000400000 */
[----:B------:R-:W-:Y:S01]  /*1120*/  MUFU.EX2 R50, R24 ;  /* 0x0000001800327308 */ /* 0x000fe20000000800 */
[----:B------:R-:W-:Y:S01]  /*1130*/  FMUL R20, R20, 1.4426950216293334961 ;  /* 0x3fb8aa3b14147820 */ /* 0x000fe20000400000 */
[----:B------:R-:W-:Y:S01]  /*1140*/  FMUL R21, R21, 1.4426950216293334961 ;  /* 0x3fb8aa3b15157820 */ /* 0x000fe20000400000 */
[--C-:B------:R-:W-:Y:S01]  /*1150*/  FFMA R26, R26, UR8, -R67.reuse ;  /* 0x000000081a1a7c23 */ /* 0x100fe20008000843 */
[--C-:B------:R-:W-:Y:S01]  /*1160*/  FFMA R27, R27, UR8, -R67.reuse ;  /* 0x000000081b1b7c23 */ /* 0x100fe20008000843 */
[--C-:B------:R-:W-:Y:S01]  /*1170*/  FFMA R34, R34, UR8, -R67.reuse ;  /* 0x0000000822227c23 */ /* 0x100fe20008000843 */
[--C-:B------:R-:W-:Y:S01]  /*1180*/  FFMA R35, R35, UR8, -R67.reuse ;  /* 0x0000000823237c23 */ /* 0x100fe20008000843 */
[----:B------:R-:W-:Y:S01]  /*1190*/  FMUL R32, R26, 1.4426950216293334961 ;  /* 0x3fb8aa3b1a207820 */ /* 0x000fe20000400000 */
[----:B------:R0:W4:Y:S01]  /*11a0*/  MUFU.EX2 R60, R48 ;  /* 0x00000030003c7308 */ /* 0x0001220000000800 */
[----:B------:R-:W-:Y:S01]  /*11b0*/  FMUL R33, R27, 1.4426950216293334961 ;  /* 0x3fb8aa3b1b217820 */ /* 0x000fe20000400000 */
[----:B------:R-:W-:Y:S01]  /*11c0*/  FMUL R34, R34, 1.4426950216293334961 ;  /* 0x3fb8aa3b22227820 */ /* 0x000fe20000400000 */
[--C-:B------:R-:W-:Y:S01]  /*11d0*/  FFMA R22, R22, UR8, -R67.reuse ;  /* 0x0000000816167c23 */ /* 0x100fe20008000843 */
[--C-:B------:R-:W-:Y:S01]  /*11e0*/  FFMA R23, R23, UR8, -R67.reuse ;  /* 0x0000000817177c23 */ /* 0x100fe20008000843 */
[--C-:B------:R-:W-:Y:S01]  /*11f0*/  FFMA R30, R30, UR8, -R67.reuse ;  /* 0x000000081e1e7c23 */ /* 0x100fe20008000843 */
[----:B------:R-:W-:Y:S01]  /*1200*/  FFMA R31, R31, UR8, -R67 ;  /* 0x000000081f1f7c23 */ /* 0x000fe20008000843 */
[----:B------:R-:W-:Y:S01]  /*1210*/  FMUL R22, R22, 1.4426950216293334961 ;  /* 0x3fb8aa3b16167820 */ /* 0x000fe20000400000 */
[----:B-1----:R1:W-:Y:S01]  /*1220*/  MUFU.EX2 R62, R32 ;  /* 0x00000020003e7308 */ /* 0x0023e20000000800 */
[----:B0-----:R-:W-:Y:S01]  /*1230*/  FADD R48, -R67, R58 ;  /* 0x0000003a43307221 */ /* 0x001fe20000000100 */
[----:B------:R-:W-:Y:S01]  /*1240*/  FMUL R23, R23, 1.4426950216293334961 ;  /* 0x3fb8aa3b17177820 */ /* 0x000fe20000400000 */
[----:B------:R-:W-:Y:S01]  /*1250*/  FMUL R28, R28, 1.4426950216293334961 ;  /* 0x3fb8aa3b1c1c7820 */ /* 0x000fe20000400000 */
[----:B------:R-:W-:Y:S01]  /*1260*/  FMUL R30, R30, 1.4426950216293334961 ;  /* 0x3fb8aa3b1e1e7820 */ /* 0x000fe20000400000 */
[----:B------:R-:W-:Y:S01]  /*1270*/  FMUL R29, R29, 1.4426950216293334961 ;  /* 0x3fb8aa3b1d1d7820 */ /* 0x000fe20000400000 */
[----:B------:R-:W-:-:S02]  /*1280*/  FMUL R31, R31, 1.4426950216293334961 ;  /* 0x3fb8aa3b1f1f7820 */ /* 0x000fc40000400000 */
[----:B------:R-:W0:Y:S01]  /*1290*/  MUFU.EX2 R49, R33 ;  /* 0x0000002100317308 */ /* 0x000e220000000800 */
[----:B-1----:R-:W-:Y:S01]  /*12a0*/  FMUL R32, R48, 1.4426950216293334961 ;  /* 0x3fb8aa3b30207820 */ /* 0x002fe20000400000 */
[----:B------:R-:W-:Y:S01]  /*12b0*/  FMUL R48, R35, 1.4426950216293334961 ;  /* 0x3fb8aa3b23307820 */ /* 0x000fe20000400000 */
[----:B----4-:R-:W-:-:S05]  /*12c0*/  F2FP.BF16.F32.PACK_AB R54, R60, R71 ;  /* 0x000000473c36723e */ /* 0x010fca00000010ff */
[----:B------:R-:W-:Y:S08]  /*12d0*/  MUFU.EX2 R58, R34 ;  /* 0x00000022003a7308 */ /* 0x000ff00000000800 */
[----:B------:R-:W1:Y:S01]  /*12e0*/  MUFU.EX2 R51, R25 ;  /* 0x0000001900337308 */ /* 0x000e620000000800 */
[----:B0-----:R-:W-:-:S07]  /*12f0*/  F2FP.BF16.F32.PACK_AB R53, R49, R62 ;  /* 0x0000003e3135723e */ /* 0x001fce00000010ff */
[----:B------:R-:W0:Y:S08]  /*1300*/  MUFU.EX2 R69, R69 ;  /* 0x0000004500457308 */ /* 0x000e300000000800 */
[----:B------:R-:W-:Y:S01]  /*1310*/  MUFU.EX2 R29, R29 ;  /* 0x0000001d001d7308 */ /* 0x000fe20000000800 */
[----:B-1----:R-:W-:-:S07]  /*1320*/  F2FP.BF16.F32.PACK_AB R52, R51, R50 ;  /* 0x000000323334723e */ /* 0x002fce00000010ff */
[----:B------:R-:W-:Y:S01]  /*1330*/  MUFU.EX2 R31, R31 ;  /* 0x0000001f001f7308 */ /* 0x000fe20000000800 */
[----:B--2---:R1:W-:Y:S01]  /*1340*/  STS.U16 [R46+UR5+0x4000], R61 ;  /* 0x0040003d2e007988 */ /* 0x0043e20008000405 */
[C---:B0-----:R-:W-:Y:S01]  /*1350*/  FMUL R4, R69.reuse, R4 ;  /* 0x0000000445047220 */ /* 0x041fe20000400000 */
[C---:B------:R-:W-:Y:S01]  /*1360*/  FMUL R5, R69.reuse, R5 ;  /* 0x0000000545057220 */ /* 0x040fe20000400000 */
[C---:B------:R-:W-:Y:S01]  /*1370*/  FMUL R16, R69.reuse, R16 ;  /* 0x0000001045107220 */ /* 0x040fe20000400000 */
[----:B---3--:R0:W-:Y:S01]  /*1380*/  STS.U16 [R46+UR5+0x4400], R63 ;  /* 0x0044003f2e007988 */ /* 0x0081e20008000405 */
[C---:B------:R-:W-:Y:S01]  /*1390*/  FMUL R17, R69.reuse, R17 ;  /* 0x0000001145117220 */ /* 0x040fe20000400000 */
[C---:B------:R-:W-:Y:S01]  /*13a0*/  FMUL R12, R69.reuse, R12 ;  /* 0x0000000c450c7220 */ /* 0x040fe20000400000 */
[C---:B------:R-:W-:Y:S01]  /*13b0*/  FMUL R13, R69.reuse, R13 ;  /* 0x0000000d450d7220 */ /* 0x040fe20000400000 */
[----:B------:R-:W-:Y:S01]  /*13c0*/  BAR.SYNC.DEFER_BLOCKING 0x0 ;  /* 0x0000000000007b1d */ /* 0x000fe20000010000 */
[C---:B------:R-:W-:Y:S01]  /*13d0*/  FMUL R8, R69.reuse, R8 ;  /* 0x0000000845087220 */ /* 0x040fe20000400000 */
[----:B------:R-:W-:-:S04]  /*13e0*/  FMUL R9, R69, R9 ;  /* 0x0000000945097220 */ /* 0x000fc80000400000 */
[----:B-1----:R-:W1:Y:S08]  /*13f0*/  MUFU.EX2 R61, R32 ;  /* 0x00000020003d7308 */ /* 0x002e700000000800 */
[----:B0-----:R-:W0:Y:S01]  /*1400*/  MUFU.EX2 R63, R48 ;  /* 0x00000030003f7308 */ /* 0x001e220000000800 */
[C---:B-1----:R-:W-:Y:S01]  /*1410*/  FMUL R6, R61.reuse, R6 ;  /* 0x000000063d067220 */ /* 0x042fe20000400000 */
[----:B------:R-:W1:Y:S01]  /*1420*/  LDSM.16.M88.4 R32, [R47+UR5+0x4200] ;  /* 0x004200052f20783b */ /* 0x000e620008000200 */
[C---:B------:R-:W-:Y:S01]  /*1430*/  FMUL R7, R61.reuse, R7 ;  /* 0x000000073d077220 */ /* 0x040fe20000400000 */
[C---:B------:R-:W-:Y:S01]  /*1440*/  FMUL R18, R61.reuse, R18 ;  /* 0x000000123d127220 */ /* 0x040fe20000400000 */
[C---:B------:R-:W-:Y:S01]  /*1450*/  FMUL R19, R61.reuse, R19 ;  /* 0x000000133d137220 */ /* 0x040fe20000400000 */
[----:B------:R-:W2:Y:S01]  /*1460*/  LDSM.16.M88.4 R24, [R47+UR5+0x4000] ;  /* 0x004000052f18783b */ /* 0x000ea20008000200 */
[C---:B------:R-:W-:Y:S01]  /*1470*/  FMUL R14, R61.reuse, R14 ;  /* 0x0000000e3d0e7220 */ /* 0x040fe20000400000 */
[----:B------:R-:W-:Y:S01]  /*1480*/  FMUL R15, R61, R15 ;  /* 0x0000000f3d0f7220 */ /* 0x000fe20000400000 */
[----:B0-----:R-:W-:Y:S01]  /*1490*/  F2FP.BF16.F32.PACK_AB R55, R63, R58 ;  /* 0x0000003a3f37723e */ /* 0x001fe200000010ff */
[C---:B------:R-:W-:Y:S01]  /*14a0*/  FMUL R10, R61.reuse, R10 ;  /* 0x0000000a3d0a7220 */ /* 0x040fe20000400000 */
[----:B------:R-:W-:-:S05]  /*14b0*/  FMUL R11, R61, R11 ;  /* 0x0000000b3d0b7220 */ /* 0x000fca0000400000 */
[C---:B-1----:R-:W-:Y:S01]  /*14c0*/  HMMA.16816.F32.BF16 R4, R52.reuse, R32, R4 ;  /* 0x000000203404723c */ /* 0x042fe20000041804 */
[----:B------:R-:W-:Y:S01]  /*14d0*/  FADD R32, R50, R51 ;  /* 0x0000003332207221 */ /* 0x000fe20000000000 */
[----:B------:R-:W-:Y:S02]  /*14e0*/  FADD R33, R62, R49 ;  /* 0x000000313e217221 */ /* 0x000fe40000000000 */
[----:B------:R-:W0:Y:S01]  /*14f0*/  LDSM.16.M88.4 R48, [R47+UR5+0x4400] ;  /* 0x004400052f30783b */ /* 0x000e220008000200 */
[----:B------:R-:W-:Y:S01]  /*1500*/  FADD R71, R71, R32 ;  /* 0x0000002047477221 */ /* 0x000fe20000000000 */
[----:B------:R-:W-:Y:S02]  /*1510*/  MUFU.EX2 R62, R28 ;  /* 0x0000001c003e7308 */ /* 0x000fe40000000800 */
[----:B--2---:R-:W-:Y:S01]  /*1520*/  HMMA.16816.F32.BF16 R16, R52, R24, R16 ;  /* 0x000000183410723c */ /* 0x004fe20000041810 */
[----:B------:R-:W-:Y:S01]  /*1530*/  FADD R71, R60, R71 ;  /* 0x000000473c477221 */ /* 0x000fe20000000000 */
[----:B------:R-:W-:-:S04]  /*1540*/  IMAD.MOV.U32 R60, RZ, RZ, R65 ;  /* 0x000000ffff3c7224 */ /* 0x000fc800078e0041 */
[----:B------:R1:W2:Y:S08]  /*1550*/  MUFU.EX2 R24, R20 ;  /* 0x0000001400187308 */ /* 0x0002b00000000800 */
[----:B------:R-:W3:Y:S01]  /*1560*/  MUFU.EX2 R32, R22 ;  /* 0x0000001600207308 */ /* 0x000ee20000000800 */
[----:B-1----:R-:W-:-:S04]  /*1570*/  FADD R20, R58, R33 ;  /* 0x000000213a147221 */ /* 0x002fc80000000000 */
[----:B------:R-:W-:-:S03]  /*1580*/  FADD R63, R63, R20 ;  /* 0x000000143f3f7221 */ /* 0x000fc60000000000 */
[----:B------:R-:W1:Y:S01]  /*1590*/  MUFU.EX2 R25, R21 ;  /* 0x0000001500197308 */ /* 0x000e620000000800 */
[----:B--2---:R-:W-:-:S07]  /*15a0*/  FADD R28, R24, R71 ;  /* 0x00000047181c7221 */ /* 0x004fce0000000000 */
[----:B------:R2:W4:Y:S01]  /*15b0*/  MUFU.EX2 R33, R23 ;  /* 0x0000001700217308 */ /* 0x0005220000000800 */
[----:B0-----:R-:W-:Y:S01]  /*15c0*/  HMMA.16816.F32.BF16 R12, R52, R48, R12 ;  /* 0x00000030340c723c */ /* 0x001fe2000004180c */
[----:B---3--:R-:W-:-:S06]  /*15d0*/  FADD R48, R32, R63 ;  /* 0x0000003f20307221 */ /* 0x008fcc0000000000 */
[----:B------:R-:W0:Y:S01]  /*15e0*/  MUFU.EX2 R58, R30 ;  /* 0x0000001e003a7308 */ /* 0x000e220000000800 */
[----:B--2---:R-:W-:Y:S01]  /*15f0*/  LDSM.16.M88.4 R20, [R47+UR5+0x4600] ;  /* 0x004600052f14783b */ /* 0x004fe20008000200 */
[----:B-1----:R-:W-:-:S04]  /*1600*/  FADD R49, R25, R28 ;  /* 0x0000001c19317221 */ /* 0x002fc80000000000 */
[----:B------:R-:W-:Y:S01]  /*1610*/  FADD R28, R62, R49 ;  /* 0x000000313e1c7221 */ /* 0x000fe20000000000 */
[----:B----4-:R-:W-:-:S03]  /*1620*/  FADD R63, R33, R48 ;  /* 0x00000030213f7221 */ /* 0x010fc60000000000 */
[----:B------:R-:W-:-:S05]  /*1630*/  FADD R28, R29, R28 ;  /* 0x0000001c1d1c7221 */ /* 0x000fca0000000000 */
[----:B------:R-:W1:Y:S01]  /*1640*/  SHFL.BFLY PT, R49, R28, 0x2, 0x1f ;  /* 0x0c401f001c317f89 */ /* 0x000e6200000e0000 */
[----:B0-----:R-:W-:-:S04]  /*1650*/  FADD R30, R58, R63 ;  /* 0x0000003f3a1e7221 */ /* 0x001fc80000000000 */
[C---:B------:R-:W-:Y:S01]  /*1660*/  FADD R30, R31.reuse, R30 ;  /* 0x0000001e1f1e7221 */ /* 0x040fe20000000000 */
[----:B------:R-:W-:Y:S02]  /*1670*/  F2FP.BF16.F32.PACK_AB R31, R31, R58 ;  /* 0x0000003a1f1f723e */ /* 0x000fe400000010ff */
[----:B------:R-:W-:Y:S02]  /*1680*/  MOV R58, R67 ;  /* 0x00000043003a7202 */ /* 0x000fe40000000f00 */
[----:B------:R-:W0:Y:S01]  /*1690*/  SHFL.BFLY PT, R63, R30, 0x2, 0x1f ;  /* 0x0c401f001e3f7f89 */ /* 0x000e2200000e0000 */
[----:B-1----:R-:W-:Y:S01]  /*16a0*/  FADD R49, R28, R49 ;  /* 0x000000311c317221 */ /* 0x002fe20000000000 */
[----:B------:R-:W-:Y:S01]  /*16b0*/  F2FP.BF16.F32.PACK_AB R28, R25, R24 ;  /* 0x00000018191c723e */ /* 0x000fe200000010ff */
[----:B------:R-:W-:Y:S03]  /*16c0*/  HMMA.16816.F32.BF16 R8, R52, R20, R8 ;  /* 0x000000143408723c */ /* 0x000fe60000041808 */
[----:B------:R-:W1:Y:S01]  /*16d0*/  SHFL.BFLY PT, R20, R49, 0x1, 0x1f ;  /* 0x0c201f0031147f89 */ /* 0x000e6200000e0000 */
[----:B0-----:R-:W-:Y:S01]  /*16e0*/  FADD R63, R30, R63 ;  /* 0x0000003f1e3f7221 */ /* 0x001fe20000000000 */
[----:B------:R-:W-:-:S02]  /*16f0*/  F2FP.BF16.F32.PACK_AB R30, R29, R62 ;  /* 0x0000003e1d1e723e */ /* 0x000fc400000010ff */
[----:B------:R-:W-:Y:S02]  /*1700*/  F2FP.BF16.F32.PACK_AB R29, R33, R32 ;  /* 0x00000020211d723e */ /* 0x000fe400000010ff */
[----:B------:R-:W0:Y:S05]  /*1710*/  SHFL.BFLY PT, R48, R63, 0x1, 0x1f ;  /* 0x0c201f003f307f89 */ /* 0x000e2a00000e0000 */
[C---:B------:R-:W-:Y:S08]  /*1720*/  HMMA.16816.F32.BF16 R16, R28.reuse, R26, R16 ;  /* 0x0000001a1c10723c */ /* 0x040ff00000041810 */
[----:B------:R-:W-:Y:S01]  /*1730*/  HMMA.16816.F32.BF16 R4, R28, R34, R4 ;  /* 0x000000221c04723c */ /* 0x000fe20000041804 */
[----:B-1----:R-:W-:-:S04]  /*1740*/  FADD R20, R49, R20 ;  /* 0x0000001431147221 */ /* 0x002fc80000000000 */
[----:B------:R-:W-:-:S03]  /*1750*/  FFMA R42, R69, R42, R20 ;  /* 0x0000002a452a7223 */ /* 0x000fc60000000014 */
[----:B------:R-:W-:Y:S01]  /*1760*/  HMMA.16816.F32.BF16 R12, R28, R50, R12 ;  /* 0x000000321c0c723c */ /* 0x000fe2000004180c */
[----:B0-----:R-:W-:-:S04]  /*1770*/  FADD R48, R63, R48 ;  /* 0x000000303f307221 */ /* 0x001fc80000000000 */
[----:B------:R-:W-:-:S03]  /*1780*/  FFMA R56, R61, R56, R48 ;  /* 0x000000383d387223 */ /* 0x000fc60000000030 */
[----:B------:R-:W-:Y:S01]  /*1790*/  HMMA.16816.F32.BF16 R8, R28, R22, R8 ;  /* 0x000000161c08723c */ /* 0x000fe20000041808 */
[----:B------:R-:W-:-:S04]  /*17a0*/  NOP ;  /* 0x0000000000007918 */ /* 0x000fc80000000000 */
[----:B------:R-:W-:-:S15]  /*17b0*/  BRA.U !UP0, `(.L_x_1) ;  /* 0xfffffff5081c7547 */ /* 0x000fde000b83ffff */
.L_x_0:
[----:B------:R-:W0:Y:S01]  /*17c0*/  S2R R2, SR_TID.X ;  /* 0x0000000000027919 */ /* 0x000e220000002100 */
[----:B------:R-:W1:Y:S01]  /*17d0*/  S2UR UR5, SR_CgaCtaId ;  /* 0x00000000000579c3 */ /* 0x000e620000008800 */
[----:B------:R-:W-:Y:S01]  /*17e0*/  UMOV UR4, 0x400 ;  /* 0x0000040000047882 */ /* 0x000fe20000000000 */
[----:B------:R-:W-:Y:S02]  /*17f0*/  IMAD.MOV.U32 R29, RZ, RZ, R6 ;  /* 0x000000ffff1d7224 */ /* 0x000fe400078e0006 */
[C---:B------:R-:W-:Y:S01]  /*1800*/  FMUL R3, R42.reuse, 8388608 ;  /* 0x4b0000002a037820 */ /* 0x040fe20000400000 */
[----:B------:R-:W-:Y:S01]  /*1810*/  IMAD.MOV.U32 R33, RZ, RZ, R18 ;  /* 0x000000ffff217224 */ /* 0x000fe200078e0012 */
[----:B------:R-:W-:Y:S01]  /*1820*/  MOV R18, R5 ;  /* 0x0000000500127202 */ /* 0x000fe20000000f00 */
[----:B------:R-:W-:Y:S01]  /*1830*/  IMAD.MOV.U32 R32, RZ, RZ, R16 ;  /* 0x000000ffff207224 */ /* 0x000fe200078e0010 */
[----:B------:R-:W-:Y:S01]  /*1840*/  MOV R31, R19 ;  /* 0x00000013001f7202 */ /* 0x000fe20000000f00 */
[----:B------:R-:W-:Y:S01]  /*1850*/  IMAD.MOV.U32 R16, RZ, RZ, R4 ;  /* 0x000000ffff107224 */ /* 0x000fe200078e0004 */
[C---:B------:R-:W-:Y:S01]  /*1860*/  FSETP.GEU.AND P3, PT, R42.reuse, 1.175494350822287508e-38, PT ;  /* 0x008000002a00780b */ /* 0x040fe20003f6e000 */
[----:B------:R-:W-:Y:S01]  /*1870*/  IMAD.MOV.U32 R22, RZ, RZ, R8 ;  /* 0x000000ffff167224 */ /* 0x000fe200078e0008 */
[----:B------:R-:W-:Y:S01]  /*1880*/  MOV R19, R7 ;  /* 0x0000000700137202 */ /* 0x000fe20000000f00 */
[----:B------:R-:W-:Y:S01]  /*1890*/  IMAD.MOV.U32 R27, RZ, RZ, R14 ;  /* 0x000000ffff1b7224 */ /* 0x000fe200078e000e */
[----:B------:R-:W-:Y:S01]  /*18a0*/  FSEL R36, R3, R42, !P3 ;  /* 0x0000002a03247208 */ /* 0x000fe20005800000 */
[----:B------:R-:W-:Y:S01]  /*18b0*/  BAR.SYNC.DEFER_BLOCKING 0x0 ;  /* 0x0000000000007b1d */ /* 0x000fe20000010000 */
[C---:B------:R-:W-:Y:S01]  /*18c0*/  FSETP.GT.AND P2, PT, |R42|.reuse, 8.50705917302346158658e+37, PT ;  /* 0x7e8000002a00780b */ /* 0x040fe20003f44200 */
[----:B------:R-:W-:Y:S01]  /*18d0*/  IMAD.MOV.U32 R30, RZ, RZ, R12 ;  /* 0x000000ffff1e7224 */ /* 0x000fe200078e000c */
[----:B------:R-:W-:Y:S01]  /*18e0*/  FSETP.GEU.AND P0, PT, |R42|, 1.175494350822287508e-38, PT ;  /* 0x008000002a00780b */ /* 0x000fe20003f0e200 */
[----:B------:R-:W-:Y:S01]  /*18f0*/  IMAD.MOV.U32 R23, RZ, RZ, R10 ;  /* 0x000000ffff177224 */ /* 0x000fe200078e000a */
[----:B------:R-:W-:-:S03]  /*1900*/  FSETP.GEU.AND P4, PT, R56, 1.175494350822287508e-38, PT ;  /* 0x008000003800780b */ /* 0x000fc60003f8e000 */
[----:B------:R-:W2:Y:S01]  /*1910*/  LDC R34, c[0x0][0x3e8] ;  /* 0x0000fa00ff227b82 */ /* 0x000ea20000000800 */
[C---:B------:R-:W-:Y:S02]  /*1920*/  FSETP.GT.AND P1, PT, |R56|.reuse, 8.50705917302346158658e+37, PT ;  /* 0x7e8000003800780b */ /* 0x040fe40003f24200 */
[----:B------:R-:W-:Y:S01]  /*1930*/  FSETP.GEU.AND P5, PT, |R56|, 1.175494350822287508e-38, PT ;  /* 0x008000003800780b */ /* 0x000fe20003fae200 */
[----:B-1----:R-:W-:Y:S01]  /*1940*/  ULEA UR7, UR5, UR4, 0x18 ;  /* 0x0000000405077291 */ /* 0x002fe2000f8ec0ff */
[----:B------:R-:W-:Y:S01]  /*1950*/  MOV R25, R15 ;  /* 0x0000000f00197202 */ /* 0x000fe20000000f00 */
[----:B------:R-:W1:Y:S01]  /*1960*/  LDCU.64 UR4, c[0x0][0x3e0] ;  /* 0x00007c00ff0477ac */ /* 0x000e620008000a00 */
[----:B------:R-:W-:Y:S01]  /*1970*/  MOV R20, R9 ;  /* 0x0000000900147202 */ /* 0x000fe20000000f00 */
[----:B------:R-:W-:Y:S01]  /*1980*/  @P2 FMUL R42, R42, 0.25 ;  /* 0x3e8000002a2a2820 */ /* 0x000fe20000400000 */
[----:B------:R-:W-:Y:S01]  /*1990*/  MOV R28, R17 ;  /* 0x00000011001c7202 */ /* 0x000fe20000000f00 */
[----:B------:R-:W-:Y:S01]  /*19a0*/  @P2 FMUL R16, R16, 0.25 ;  /* 0x3e80000010102820 */ /* 0x000fe20000400000 */
[C---:B0-----:R-:W-:Y:S01]  /*19b0*/  LOP3.LUT R6, R2.reuse, 0x7, RZ, 0xc0, !PT ;  /* 0x0000000702067812 */ /* 0x041fe200078ec0ff */
[C---:B------:R-:W-:Y:S01]  /*19c0*/  IMAD.SHL.U32 R4, R2.reuse, 0x8, RZ ;  /* 0x0000000802047824 */ /* 0x040fe200078e00ff */
[----:B------:R-:W-:Y:S01]  /*19d0*/  LOP3.LUT R8, R2, 0x8, RZ, 0xc0, !PT ;  /* 0x0000000802087812 */ /* 0x000fe200078ec0ff */
[----:B------:R-:W-:Y:S01]  /*19e0*/  @!P0 FMUL R42, R42, 16777216 ;  /* 0x4b8000002a2a8820 */ /* 0x000fe20000400000 */
[----:B------:R-:W-:Y:S01]  /*19f0*/  LEA R5, R6, UR7, 0x4 ;  /* 0x0000000706057c11 */ /* 0x000fe2000f8e20ff */
[----:B------:R-:W-:Y:S01]  /*1a00*/  @P2 FMUL R32, R32, 0.25 ;  /* 0x3e80000020202820 */ /* 0x000fe20000400000 */
[----:B------:R-:W-:Y:S01]  /*1a10*/  LOP3.LUT R4, R4, 0xf80, RZ, 0xc0, !PT ;  /* 0x00000f8004047812 */ /* 0x000fe200078ec0ff */
[----:B------:R-:W0:Y:S01]  /*1a20*/  MUFU.RCP R17, R42 ;  /* 0x0000002a00117308 */ /* 0x000e220000001000 */
[----:B------:R-:W-:Y:S01]  /*1a30*/  SHF.L.U32 R3, R2, 0x2, RZ ;  /* 0x0000000202037819 */ /* 0x000fe200000006ff */
[----:B------:R-:W-:Y:S01]  /*1a40*/  IMAD R7, R6, -0x8, R5 ;  /* 0xfffffff806077824 */ /* 0x000fe200078e0205 */
[----:B------:R-:W-:Y:S01]  /*1a50*/  LEA R5, R8, R5, 0x9 ;  /* 0x0000000508057211 */ /* 0x000fe200078e48ff */
[----:B------:R-:W-:Y:S01]  /*1a60*/  @!P0 FMUL R16, R16, 16777216 ;  /* 0x4b80000010108820 */ /* 0x000fe20000400000 */
[----:B------:R-:W-:Y:S01]  /*1a70*/  MOV R21, R11 ;  /* 0x0000000b00157202 */ /* 0x000fe20000000f00 */
[----:B------:R-:W-:Y:S01]  /*1a80*/  @!P0 FMUL R32, R32, 16777216 ;  /* 0x4b80000020208820 */ /* 0x000fe20000400000 */
[----:B------:R-:W-:Y:S01]  /*1a90*/  FSEL R6, RZ, -23, P4 ;  /* 0xc1b80000ff067808 */ /* 0x000fe20002000000 */
[----:B------:R-:W-:Y:S01]  /*1aa0*/  IMAD.IADD R24, R4, 0x1, R5 ;  /* 0x0000000104187824 */ /* 0x000fe200078e0205 */
[----:B------:R-:W-:Y:S01]  /*1ab0*/  LOP3.LUT R4, R3, 0x3c0, RZ, 0xc0, !PT ;  /* 0x000003c003047812 */ /* 0x000fe200078ec0ff */
[----:B------:R-:W-:Y:S01]  /*1ac0*/  FMUL R3, R56, 8388608 ;  /* 0x4b00000038037820 */ /* 0x000fe20000400000 */
[----:B------:R-:W-:Y:S01]  /*1ad0*/  @P2 FMUL R18, R18, 0.25 ;  /* 0x3e80000012122820 */ /* 0x000fe20000400000 */
[----:B------:R-:W-:Y:S01]  /*1ae0*/  @P2 FMUL R28, R28, 0.25 ;  /* 0x3e8000001c1c2820 */ /* 0x000fe20000400000 */
[----:B------:R-:W-:Y:S01]  /*1af0*/  IADD3 R15, PT, PT, R4, R7, RZ ;  /* 0x00000007040f7210 */ /* 0x000fe20007ffe0ff */
[----:B------:R-:W-:Y:S01]  /*1b00*/  @P1 FMUL R19, R19, 0.25 ;  /* 0x3e80000013131820 */ /* 0x000fe20000400000 */
[----:B------:R-:W-:Y:S01]  /*1b10*/  FSEL R38, R3, R56, !P4 ;  /* 0x0000003803267208 */ /* 0x000fe20006000000 */
[----:B------:R-:W-:Y:S01]  /*1b20*/  @P1 FMUL R56, R56, 0.25 ;  /* 0x3e80000038381820 */ /* 0x000fe20000400000 */
[----:B------:R-:W-:Y:S01]  /*1b30*/  IADD3 R3, PT, PT, R36, -0x3f3504f3, RZ ;  /* 0xc0cafb0d24037810 */ /* 0x000fe20007ffe0ff */
[----:B0-----:R-:W-:Y:S01]  /*1b40*/  FMUL R10, R17, R16 ;  /* 0x00000010110a7220 */ /* 0x001fe20000400000 */
[----:B------:R-:W-:Y:S01]  /*1b50*/  FSEL R4, RZ, -23, P3 ;  /* 0xc1b80000ff047808 */ /* 0x000fe20001800000 */
[----:B------:R-:W-:Y:S01]  /*1b60*/  VIADD R7, R38, 0xc0cafb0d ;  /* 0xc0cafb0d26077836 */ /* 0x000fe20000000000 */
[----:B------:R-:W-:Y:S01]  /*1b70*/  LOP3.LUT R5, R3, 0xff800000, RZ, 0xc0, !PT ;  /* 0xff80000003057812 */ /* 0x000fe200078ec0ff */
[----:B------:R-:W-:Y:S01]  /*1b80*/  @!P5 FMUL R56, R56, 16777216 ;  /* 0x4b8000003838d820 */ /* 0x000fe20000400000 */
[----:B------:R-:W-:Y:S01]  /*1b90*/  LEA.HI R3, R8, R15, RZ, 0x1f ;  /* 0x0000000f08037211 */ /* 0x000fe200078ff8ff */
[----:B------:R-:W-:Y:S01]  /*1ba0*/  @P1 FMUL R29, R29, 0.25 ;  /* 0x3e8000001d1d1820 */ /* 0x000fe20000400000 */
[----:B------:R-:W-:Y:S01]  /*1bb0*/  LOP3.LUT R9, R7, 0xff800000, RZ, 0xc0, !PT ;  /* 0xff80000007097812 */ /* 0x000fe200078ec0ff */
[----:B------:R-:W0:Y:S01]  /*1bc0*/  MUFU.RCP R14, R56 ;  /* 0x00000038000e7308 */ /* 0x000e220000001000 */
[----:B------:R-:W-:Y:S01]  /*1bd0*/  I2FP.F32.S32 R7, R5 ;  /* 0x0000000500077245 */ /* 0x000fe20000201400 */
[----:B------:R-:W-:Y:S01]  /*1be0*/  @P1 FMUL R31, R31, 0.25 ;  /* 0x3e8000001f1f1820 */ /* 0x000fe20000400000 */
[----:B------:R-:W-:Y:S01]  /*1bf0*/  I2FP.F32.S32 R11, R9 ;  /* 0x00000009000b7245 */ /* 0x000fe20000201400 */
[----:B------:R-:W-:Y:S01]  /*1c00*/  @P1 FMUL R33, R33, 0.25 ;  /* 0x3e80000021211820 */ /* 0x000fe20000400000 */
[----:B------:R-:W-:Y:S01]  /*1c10*/  IADD3 R5, PT, PT, R36, -R5, RZ ;  /* 0x8000000524057210 */ /* 0x000fe20007ffe0ff */
[----:B------:R-:W-:Y:S01]  /*1c20*/  FFMA.FTZ R8, R7, 1.1920928955078125e-07, R4 ;  /* 0x3400000007087823 */ /* 0x000fe20000010004 */
[----:B------:R-:W-:Y:S01]  /*1c30*/  MOV R7, 0x3dc6b27f ;  /* 0x3dc6b27f00077802 */ /* 0x000fe20000000f00 */
[----:B------:R-:W-:Y:S01]  /*1c40*/  FFMA.FTZ R11, R11, 1.1920928955078125e-07, R6 ;  /* 0x340000000b0b7823 */ /* 0x000fe20000010006 */
[----:B------:R-:W-:-:S02]  /*1c50*/  IMAD.IADD R6, R38, 0x1, -R9 ;  /* 0x0000000126067824 */ /* 0x000fc400078e0a09 */
[----:B------:R-:W-:Y:S01]  /*1c60*/  FADD R9, R5, -1 ;  /* 0xbf80000005097421 */ /* 0x000fe20000000000 */
[----:B------:R-:W-:Y:S01]  /*1c70*/  MOV R26, R13 ;  /* 0x0000000d001a7202 */ /* 0x000fe20000000f00 */
[----:B------:R-:W-:Y:S01]  /*1c80*/  FMUL R13, R17, R32 ;  /* 0x00000020110d7220 */ /* 0x000fe20000400000 */
[----:B------:R-:W-:Y:S01]  /*1c90*/  FADD R12, R6, -1 ;  /* 0xbf800000060c7421 */ /* 0x000fe20000000000 */
[-C--:B------:R-:W-:Y:S01]  /*1ca0*/  FFMA.FTZ R6, R9, R7.reuse, -0.16845393180847167969 ;  /* 0xbe2c7f3009067423 */ /* 0x080fe20000010007 */
[----:B------:R-:W-:Y:S01]  /*1cb0*/  @!P0 FMUL R18, R18, 16777216 ;  /* 0x4b80000012128820 */ /* 0x000fe20000400000 */
[----:B------:R-:W-:Y:S01]  /*1cc0*/  @!P0 FMUL R28, R28, 16777216 ;  /* 0x4b8000001c1c8820 */ /* 0x000fe20000400000 */
[C---:B------:R-:W-:Y:S01]  /*1cd0*/  FFMA.FTZ R5, R12.reuse, R7, -0.16845393180847167969 ;  /* 0xbe2c7f300c057423 */ /* 0x040fe20000010007 */
[----:B------:R-:W-:Y:S01]  /*1ce0*/  @!P5 FMUL R19, R19, 16777216 ;  /* 0x4b8000001313d820 */ /* 0x000fe20000400000 */
[----:B------:R-:W-:Y:S01]  /*1cf0*/  @!P5 FMUL R29, R29, 16777216 ;  /* 0x4b8000001d1dd820 */ /* 0x000fe20000400000 */
[----:B------:R-:W-:Y:S01]  /*1d00*/  @!P5 FMUL R31, R31, 16777216 ;  /* 0x4b8000001f1fd820 */ /* 0x000fe20000400000 */
[----:B------:R-:W-:Y:S01]  /*1d10*/  @!P5 FMUL R33, R33, 16777216 ;  /* 0x4b8000002121d820 */ /* 0x000fe20000400000 */
[----:B------:R-:W-:Y:S01]  /*1d20*/  FFMA.FTZ R6, R9, R6, 0.1716887056827545166 ;  /* 0x3e2fcf2a09067423 */ /* 0x000fe20000010006 */
[----:B------:R-:W-:Y:S01]  /*1d30*/  FFMA.FTZ R5, R12, R5, 0.1716887056827545166 ;  /* 0x3e2fcf2a0c057423 */ /* 0x000fe20000010005 */
[----:B------:R-:W-:Y:S01]  /*1d40*/  F2FP.BF16.F32.PACK_AB R4, R10, R13 ;  /* 0x0000000d0a04723e */ /* 0x000fe200000010ff */
[C---:B------:R-:W-:Y:S01]  /*1d50*/  FMUL R10, R17.reuse, R18 ;  /* 0x00000012110a7220 */ /* 0x040fe20000400000 */
[----:B------:R-:W-:Y:S01]  /*1d60*/  FMUL R13, R17, R28 ;  /* 0x0000001c110d7220 */ /* 0x000fe20000400000 */
[C---:B0-----:R-:W-:Y:S01]  /*1d70*/  FMUL R15, R14.reuse, R19 ;  /* 0x000000130e0f7220 */ /* 0x041fe20000400000 */
[C---:B------:R-:W-:Y:S01]  /*1d80*/  FMUL R16, R14.reuse, R29 ;  /* 0x0000001d0e107220 */ /* 0x040fe20000400000 */
[----:B------:R-:W-:Y:S01]  /*1d90*/  FMUL R19, R14, R33 ;  /* 0x000000210e137220 */ /* 0x000fe20000400000 */
[C---:B------:R-:W-:Y:S01]  /*1da0*/  FFMA.FTZ R6, R9.reuse, R6, -0.17900948226451873779 ;  /* 0xbe374e4309067423 */ /* 0x040fe20000010006 */
[----:B------:R-:W-:Y:S01]  /*1db0*/  FFMA.FTZ R7, R12, R5, -0.17900948226451873779 ;  /* 0xbe374e430c077423 */ /* 0x000fe20000010005 */
[----:B------:R-:W-:Y:S01]  /*1dc0*/  FMUL R18, R14, R31 ;  /* 0x0000001f0e127220 */ /* 0x000fe20000400000 */
[----:B------:R-:W-:Y:S01]  /*1dd0*/  F2FP.BF16.F32.PACK_AB R5, R10, R13 ;  /* 0x0000000d0a05723e */ /* 0x000fe200000010ff */
[----:B------:R-:W-:Y:S01]  /*1de0*/  FFMA.FTZ R10, R9, R6, 0.20512372255325317383 ;  /* 0x3e520bf4090a7423 */ /* 0x000fe20000010006 */
[----:B------:R-:W-:Y:S01]  /*1df0*/  FFMA.FTZ R13, R12, R7, 0.20512372255325317383 ;  /* 0x3e520bf40c0d7423 */ /* 0x000fe20000010007 */
[----:B------:R-:W-:Y:S01]  /*1e00*/  F2FP.BF16.F32.PACK_AB R6, R16, R19 ;  /* 0x000000131006723e */ /* 0x000fe200000010ff */
[----:B------:R-:W-:Y:S01]  /*1e10*/  @P1 FMUL R21, R21, 0.25 ;  /* 0x3e80000015151820 */ /* 0x000fe20000400000 */
[----:B------:R-:W-:Y:S01]  /*1e20*/  F2FP.BF16.F32.PACK_AB R7, R15, R18 ;  /* 0x000000120f07723e */ /* 0x000fe200000010ff */
[----:B------:R-:W-:Y:S01]  /*1e30*/  FFMA.FTZ R10, R9, R10, -0.24046532809734344482 ;  /* 0xbe763c8b090a7423 */ /* 0x000fe2000001000a */
[----:B------:R-:W-:Y:S01]  /*1e40*/  FFMA.FTZ R13, R12, R13, -0.24046532809734344482 ;  /* 0xbe763c8b0c0d7423 */ /* 0x000fe2000001000d */
[----:B------:R-:W-:Y:S01]  /*1e50*/  LOP3.LUT R28, R2, 0x1ff, RZ, 0xc0, !PT ;  /* 0x000001ff021c7812 */ /* 0x000fe200078ec0ff */
[----:B------:R-:W-:Y:S01]  /*1e60*/  @P1 FMUL R23, R23, 0.25 ;  /* 0x3e80000017171820 */ /* 0x000fe20000400000 */
[----:B------:R-:W-:Y:S01]  /*1e70*/  STSM.16.M88.4 [R24], R4 ;  /* 0x0000000418007844 */ /* 0x000fe20000000200 */
[----:B------:R-:W-:Y:S01]  /*1e80*/  FFMA.FTZ R10, R9, R10, 0.28857114911079406738 ;  /* 0x3e93bf99090a7423 */ /* 0x000fe2000001000a */
[C---:B------:R-:W-:Y:S01]  /*1e90*/  FFMA.FTZ R13, R12.reuse, R13, 0.28857114911079406738 ;  /* 0x3e93bf990c0d7423 */ /* 0x040fe2000001000d */
[----:B------:R-:W-:Y:S01]  /*1ea0*/  @P1 FMUL R25, R25, 0.25 ;  /* 0x3e80000019191820 */ /* 0x000fe20000400000 */
[----:B------:R-:W-:Y:S01]  /*1eb0*/  @P1 FMUL R27, R27, 0.25 ;  /* 0x3e8000001b1b1820 */ /* 0x000fe20000400000 */
[C---:B------:R-:W-:Y:S01]  /*1ec0*/  FFMA.FTZ R10, R9.reuse, R10, -0.36067417263984680176 ;  /* 0xbeb8aa49090a7423 */ /* 0x040fe2000001000a */
[----:B------:R-:W-:Y:S01]  /*1ed0*/  FFMA.FTZ R13, R12, R13, -0.36067417263984680176 ;  /* 0xbeb8aa490c0d7423 */ /* 0x000fe2000001000d */
[----:B------:R-:W0:Y:S01]  /*1ee0*/  LDC.64 R32, c[0x0][0x398] ;  /* 0x0000e600ff207b82 */ /* 0x000e220000000a00 */
[----:B------:R-:W-:Y:S01]  /*1ef0*/  ISETP.GE.U32.AND P1, PT, R36, 0x7f800000, PT ;  /* 0x7f8000002400780c */ /* 0x000fe20003f26070 */
[----:B------:R-:W-:Y:S01]  /*1f00*/  FFMA.FTZ R10, R9, R10, 0.48089820146560668945 ;  /* 0x3ef6384a090a7423 */ /* 0x000fe2000001000a */
[----:B------:R-:W-:Y:S01]  /*1f10*/  FFMA.FTZ R13, R12, R13, 0.48089820146560668945 ;  /* 0x3ef6384a0c0d7423 */ /* 0x000fe2000001000d */
[----:B------:R-:W-:-:S04]  /*1f20*/  LEA R28, R28, UR7, 0x4 ;  /* 0x000000071c1c7c11 */ /* 0x000fc8000f8e20ff */
[----:B------:R-:W-:Y:S01]  /*1f30*/  BAR.SYNC.DEFER_BLOCKING 0x0 ;  /* 0x0000000000007b1d */ /* 0x000fe20000010000 */
[----:B------:R-:W-:Y:S01]  /*1f40*/  FFMA.FTZ R10, R9, R10, -0.72134751081466674805 ;  /* 0xbf38aa3b090a7423 */ /* 0x000fe2000001000a */
[----:B------:R-:W-:Y:S01]  /*1f50*/  FFMA.FTZ R13, R12, R13, -0.72134751081466674805 ;  /* 0xbf38aa3b0c0d7423 */ /* 0x000fe2000001000d */
[----:B------:R-:W-:Y:S01]  /*1f60*/  @P2 FMUL R26, R26, 0.25 ;  /* 0x3e8000001a1a2820 */ /* 0x000fe20000400000 */
[----:B------:R-:W-:Y:S01]  /*1f70*/  @!P5 FMUL R21, R21, 16777216 ;  /* 0x4b8000001515d820 */ /* 0x000fe20000400000 */
[C---:B------:R-:W-:Y:S01]  /*1f80*/  FMUL R10, R9.reuse, R10 ;  /* 0x0000000a090a7220 */ /* 0x040fe20000400000 */
[----:B------:R-:W-:Y:S01]  /*1f90*/  FMUL R13, R12, R13 ;  /* 0x0000000d0c0d7220 */ /* 0x000fe20000400000 */
[----:B------:R-:W-:Y:S01]  /*1fa0*/  @P2 FMUL R20, R20, 0.25 ;  /* 0x3e80000014142820 */ /* 0x000fe20000400000 */
[----:B------:R-:W-:Y:S01]  /*1fb0*/  @P2 FMUL R22, R22, 0.25 ;  /* 0x3e80000016162820 */ /* 0x000fe20000400000 */
[----:B------:R-:W-:Y:S01]  /*1fc0*/  FMUL R10, R9, R10 ;  /* 0x0000000a090a7220 */ /* 0x000fe20000400000 */
[----:B------:R-:W-:Y:S01]  /*1fd0*/  @P2 FMUL R30, R30, 0.25 ;  /* 0x3e8000001e1e2820 */ /* 0x000fe20000400000 */
[----:B------:R-:W-:Y:S01]  /*1fe0*/  @!P0 FMUL R26, R26, 16777216 ;  /* 0x4b8000001a1a8820 */ /* 0x000fe20000400000 */
[----:B------:R-:W-:Y:S01]  /*1ff0*/  @!P5 FMUL R23, R23, 16777216 ;  /* 0x4b8000001717d820 */ /* 0x000fe20000400000 */
[----:B------:R-:W-:Y:S01]  /*2000*/  FFMA.FTZ R9, R9, 1.4426950216293334961, R10 ;  /* 0x3fb8aa3b09097823 */ /* 0x000fe2000001000a */
[----:B------:R-:W-:Y:S01]  /*2010*/  @!P5 FMUL R25, R25, 16777216 ;  /* 0x4b8000001919d820 */ /* 0x000fe20000400000 */
[----:B------:R-:W-:Y:S01]  /*2020*/  @!P5 FMUL R27, R27, 16777216 ;  /* 0x4b8000001b1bd820 */ /* 0x000fe20000400000 */
[----:B------:R-:W-:Y:S01]  /*2030*/  FMUL R13, R12, R13 ;  /* 0x0000000d0c0d7220 */ /* 0x000fe20000400000 */
[----:B------:R-:W-:Y:S01]  /*2040*/  FMUL R15, R14, R21 ;  /* 0x000000150e0f7220 */ /* 0x000fe20000400000 */
[----:B------:R-:W-:Y:S01]  /*2050*/  @!P0 FMUL R20, R20, 16777216 ;  /* 0x4b80000014148820 */ /* 0x000fe20000400000 */
[----:B------:R-:W-:Y:S01]  /*2060*/  @!P0 FMUL R22, R22, 16777216 ;  /* 0x4b80000016168820 */ /* 0x000fe20000400000 */
[----:B------:R-:W-:Y:S01]  /*2070*/  @!P0 FMUL R30, R30, 16777216 ;  /* 0x4b8000001e1e8820 */ /* 0x000fe20000400000 */
[----:B------:R-:W-:Y:S01]  /*2080*/  ISETP.GE.U32.AND P2, PT, R38, 0x7f800000, PT ;  /* 0x7f8000002600780c */ /* 0x000fe20003f46070 */
[C---:B------:R-:W-:Y:S01]  /*2090*/  FMUL R21, R17.reuse, R26 ;  /* 0x0000001a11157220 */ /* 0x040fe20000400000 */
[----:B------:R-:W-:Y:S01]  /*20a0*/  FADD R26, R8, R9 ;  /* 0x00000009081a7221 */ /* 0x000fe20000000000 */
[----:B------:R-:W3:Y:S01]  /*20b0*/  LDS.128 R4, [R28] ;  /* 0x000000001c047984 */ /* 0x000ee20000000c00 */
[C---:B------:R-:W-:Y:S01]  /*20c0*/  FMUL R16, R14.reuse, R23 ;  /* 0x000000170e107220 */ /* 0x040fe20000400000 */
[C---:B------:R-:W-:Y:S01]  /*20d0*/  FMUL R18, R14.reuse, R25 ;  /* 0x000000190e127220 */ /* 0x040fe20000400000 */
[----:B------:R-:W-:Y:S01]  /*20e0*/  FMUL R19, R14, R27 ;  /* 0x0000001b0e137220 */ /* 0x000fe20000400000 */
[----:B------:R-:W-:Y:S01]  /*20f0*/  FFMA.FTZ R12, R12, 1.4426950216293334961, R13 ;  /* 0x3fb8aa3b0c0c7823 */ /* 0x000fe2000001000d */
[----:B------:R-:W-:Y:S01]  /*2100*/  @P1 MOV R9, 0x7f800000 ;  /* 0x7f80000000091802 */ /* 0x000fe20000000f00 */
[----:B-1----:R-:W-:Y:S01]  /*2110*/  UIMAD UR4, UR6, UR4, URZ ;  /* 0x00000004060472a4 */ /* 0x002fe2000f8e02ff */
[C---:B------:R-:W-:Y:S01]  /*2120*/  FMUL R10, R17.reuse, R20 ;  /* 0x00000014110a7220 */ /* 0x040fe20000400000 */
[C---:B------:R-:W-:Y:S01]  /*2130*/  FMUL R13, R17.reuse, R22 ;  /* 0x00000016110d7220 */ /* 0x040fe20000400000 */
[----:B------:R-:W-:Y:S01]  /*2140*/  FMUL R14, R17, R30 ;  /* 0x0000001e110e7220 */ /* 0x000fe20000400000 */
[----:B------:R-:W-:Y:S01]  /*2150*/  IMAD R8, R0, UR5, RZ ;  /* 0x0000000500087c24 */ /* 0x000fe2000f8e02ff */
[----:B------:R-:W-:Y:S01]  /*2160*/  SHF.R.U32.HI R17, RZ, 0x8, R2 ;  /* 0x00000008ff117819 */ /* 0x000fe20000011602 */
[----:B------:R-:W-:Y:S01]  /*2170*/  USHF.L.U32 UR8, UR4, 0x1, URZ ;  /* 0x0000000104087899 */ /* 0x000fe200080006ff */
[----:B------:R-:W-:Y:S01]  /*2180*/  @P1 FFMA.FTZ R26, R36, R9, +INF ;  /* 0x7f800000241a1423 */ /* 0x000fe20000010009 */
[----:B------:R-:W-:Y:S01]  /*2190*/  FADD R27, R11, R12 ;  /* 0x0000000c0b1b7221 */ /* 0x000fe20000000000 */
[----:B------:R-:W-:Y:S01]  /*21a0*/  SHF.L.U32 R9, R8, 0x1, RZ ;  /* 0x0000000108097819 */ /* 0x000fe200000006ff */
[----:B------:R-:W-:Y:S01]  /*21b0*/  @P2 IMAD.MOV.U32 R11, RZ, RZ, 0x7f800000 ;  /* 0x7f800000ff0b2424 */ /* 0x000fe200078e00ff */
[----:B------:R-:W-:Y:S01]  /*21c0*/  SGXT.U32 R17, R17, 0x1 ;  /* 0x000000011111781a */ /* 0x000fe20000000000 */
[----:B------:R-:W-:Y:S01]  /*21d0*/  UIMAD.WIDE UR4, UR4, 0x2, URZ ;  /* 0x00000002040478a5 */ /* 0x000fe2000f8e02ff */
[----:B0-----:R-:W-:Y:S01]  /*21e0*/  IADD3 R30, P3, P4, R9, UR8, R32 ;  /* 0x00000008091e7c10 */ /* 0x001fe2000fc7e020 */
[----:B------:R-:W-:Y:S01]  /*21f0*/  @P2 FFMA.FTZ R27, R38, R11, +INF ;  /* 0x7f800000261b2423 */ /* 0x000fe2000001000b */
[----:B------:R-:W-:Y:S01]  /*2200*/  F2FP.BF16.F32.PACK_AB R20, R13, R14 ;  /* 0x0000000e0d14723e */ /* 0x000fe200000010ff */
[----:B--2---:R-:W-:Y:S01]  /*2210*/  IMAD R9, R17, R34, RZ ;  /* 0x0000002211097224 */ /* 0x004fe200078e02ff */
[----:B------:R-:W-:Y:S01]  /*2220*/  F2FP.BF16.F32.PACK_AB R21, R10, R21 ;  /* 0x000000150a15723e */ /* 0x000fe200000010ff */
[----:B------:R-:W-:Y:S01]  /*2230*/  IMAD.HI R8, R8, 0x2, RZ ;  /* 0x0000000208087827 */ /* 0x000fe200078e02ff */
[----:B------:R-:W-:-:S02]  /*2240*/  F2FP.BF16.F32.PACK_AB R22, R16, R19 ;  /* 0x000000131016723e */ /* 0x000fc400000010ff */
[----:B------:R-:W-:Y:S01]  /*2250*/  F2FP.BF16.F32.PACK_AB R23, R15, R18 ;  /* 0x000000120f17723e */ /* 0x000fe200000010ff */
[----:B------:R-:W-:Y:S01]  /*2260*/  BAR.SYNC.DEFER_BLOCKING 0x0 ;  /* 0x0000000000007b1d */ /* 0x000fe20000010000 */
[----:B------:R-:W-:Y:S02]  /*2270*/  LEA R11, R34, R9, 0x1 ;  /* 0x00000009220b7211 */ /* 0x000fe400078e08ff */
[----:B------:R-:W-:Y:S02]  /*2280*/  IADD3.X R32, PT, PT, R8, UR5, R33, P3, P4 ;  /* 0x0000000508207c10 */ /* 0x000fe40009fe8421 */
[----:B------:R-:W-:Y:S01]  /*2290*/  LEA R13, R34, R11, 0x1 ;  /* 0x0000000b220d7211 */ /* 0x000fe200078e08ff */
[----:B------:R-:W0:Y:S01]  /*22a0*/  LDCU UR4, c[0x0][0x3ec] ;  /* 0x00007d80ff0477ac */ /* 0x000e220008000800 */
[C---:B------:R-:W-:Y:S02]  /*22b0*/  LEA R8, P2, R9.reuse, R30, 0x1 ;  /* 0x0000001e09087211 */ /* 0x040fe400078408ff */
[----:B------:R-:W-:Y:S01]  /*22c0*/  FSETP.NEU.AND P0, PT, R36, RZ, PT ;  /* 0x000000ff2400720b */ /* 0x000fe20003f0d000 */
[----:B------:R-:W-:Y:S01]  /*22d0*/  IMAD R15, R34, 0x2, R13 ;  /* 0x00000002220f7824 */ /* 0x000fe200078e020d */
[----:B------:R-:W-:-:S02]  /*22e0*/  LEA.HI.X.SX32 R9, R9, R32, 0x1, P2 ;  /* 0x0000002009097211 */ /* 0x000fc400010f0eff */
[C---:B------:R-:W-:Y:S02]  /*22f0*/  LEA R10, P2, R11.reuse, R30, 0x1 ;  /* 0x0000001e0b0a7211 */ /* 0x040fe400078408ff */
[C---:B------:R-:W-:Y:S02]  /*2300*/  LEA R17, R34.reuse, R15, 0x1 ;  /* 0x0000000f22117211 */ /* 0x040fe400078e08ff */
[----:B------:R-:W-:Y:S02]  /*2310*/  LEA.HI.X.SX32 R11, R11, R32, 0x1, P2 ;  /* 0x000000200b0b7211 */ /* 0x000fe400010f0eff */
[C---:B------:R-:W-:Y:S02]  /*2320*/  LEA R18, R34.reuse, R17, 0x1 ;  /* 0x0000001122127211 */ /* 0x040fe400078e08ff */
[----:B------:R-:W-:Y:S02]  /*2330*/  LEA R12, P2, R13, R30, 0x1 ;  /* 0x0000001e0d0c7211 */ /* 0x000fe400078408ff */
[----:B---3--:R-:W-:Y:S01]  /*2340*/  PRMT R29, R5, 0x7632, R29 ;  /* 0x00007632051d7816 */ /* 0x008fe2000000001d */
[----:B------:R1:W-:Y:S01]  /*2350*/  STSM.16.M88.4 [R24], R20 ;  /* 0x0000001418007844 */ /* 0x0003e20000000200 */
[----:B------:R-:W-:Y:S01]  /*2360*/  IMAD R19, R34, 0x2, R18 ;  /* 0x0000000222137824 */ /* 0x000fe200078e0212 */
[----:B------:R-:W-:Y:S01]  /*2370*/  LEA.HI.X.SX32 R13, R13, R32, 0x1, P2 ;  /* 0x000000200d0d7211 */ /* 0x000fe200010f0eff */
[----:B0-----:R-:W-:Y:S01]  /*2380*/  UIMAD UR4, UR6, UR4, URZ ;  /* 0x00000004060472a4 */ /* 0x001fe2000f8e02ff */
[----:B------:R-:W-:Y:S01]  /*2390*/  BAR.SYNC.DEFER_BLOCKING 0x0 ;  /* 0x0000000000007b1d */ /* 0x000fe20000010000 */
[----:B------:R-:W-:-:S02]  /*23a0*/  LEA R14, P2, R15, R30, 0x1 ;  /* 0x0000001e0f0e7211 */ /* 0x000fc400078408ff */
[----:B------:R-:W-:Y:S01]  /*23b0*/  PRMT R31, R6, 0x7632, R31 ;  /* 0x00007632061f7816 */ /* 0x000fe2000000001f */
[----:B------:R-:W-:Y:S01]  /*23c0*/  USHF.L.U32 UR6, UR4, 0x2, URZ ;  /* 0x0000000204067899 */ /* 0x000fe200080006ff */
[----:B------:R-:W-:Y:S01]  /*23d0*/  LEA.HI.X.SX32 R15, R15, R32, 0x1, P2 ;  /* 0x000000200f0f7211 */ /* 0x000fe200010f0eff */
[----:B------:R-:W-:Y:S01]  /*23e0*/  UIMAD.WIDE UR4, UR4, 0x4, URZ ;  /* 0x00000004040478a5 */ /* 0x000fe2000f8e02ff */
[----:B------:R-:W-:Y:S02]  /*23f0*/  LEA R16, P2, R17, R30, 0x1 ;  /* 0x0000001e11107211 */ /* 0x000fe400078408ff */
[----:B------:R-:W-:Y:S02]  /*2400*/  PRMT R33, R7, 0x7632, R33 ;  /* 0x0000763207217816 */ /* 0x000fe40000000021 */
[----:B------:R-:W-:Y:S02]  /*2410*/  LEA.HI.X.SX32 R17, R17, R32, 0x1, P2 ;  /* 0x0000002011117211 */ /* 0x000fe400010f0eff */
[----:B-1----:R-:W-:-:S02]  /*2420*/  LEA R21, R34, R19, 0x1 ;  /* 0x0000001322157211 */ /* 0x002fc400078e08ff */
[----:B------:R-:W-:Y:S02]  /*2430*/  FSETP.NEU.AND P1, PT, R38, RZ, PT ;  /* 0x000000ff2600720b */ /* 0x000fe40003f2d000 */
[----:B------:R-:W-:Y:S02]  /*2440*/  LEA R22, R34, R21, 0x1 ;  /* 0x0000001522167211 */ /* 0x000fe400078e08ff */
[----:B------:R-:W-:Y:S02]  /*2450*/  FSEL R26, R26, -INF , P0 ;  /* 0xff8000001a1a7808 */ /* 0x000fe40000000000 */
[----:B------:R-:W-:Y:S01]  /*2460*/  LEA R20, P3, R22, R30, 0x1 ;  /* 0x0000001e16147211 */ /* 0x000fe200078608ff */
[----:B------:R-:W-:Y:S01]  /*2470*/  IMAD R23, R34, 0x2, R22 ;  /* 0x0000000222177824 */ /* 0x000fe200078e0216 */
[C---:B------:R-:W-:Y:S01]  /*2480*/  LOP3.LUT P0, RZ, R2.reuse, 0x100, RZ, 0xc0, !PT ;  /* 0x0000010002ff7812 */ /* 0x040fe2000780c0ff */
[----:B------:R-:W-:Y:S01]  /*2490*/  STG.E.U16 desc[UR10][R8.64], R4 ;  /* 0x0000000408007986 */ /* 0x000fe2000c10150a */
[----:B------:R-:W-:Y:S01]  /*24a0*/  SHF.L.U32 R2, R2, 0x1, RZ ;  /* 0x0000000102027819 */ /* 0x000fe200000006ff */
[----:B------:R-:W-:Y:S01]  /*24b0*/  FFMA R26, R26, 0.69314718246459960938, R65 ;  /* 0x3f3172181a1a7823 */ /* 0x000fe20000000041 */
[----:B------:R-:W-:Y:S01]  /*24c0*/  LEA R24, R34, R23, 0x1 ;  /* 0x0000001722187211 */ /* 0x000fe200078e08ff */
[----:B------:R-:W-:Y:S01]  /*24d0*/  STG.E.U16 desc[UR10][R10.64], R5 ;  /* 0x000000050a007986 */ /* 0x000fe2000c10150a */
[----:B------:R-:W-:-:S02]  /*24e0*/  LOP3.LUT R2, R2, 0x3f8, RZ, 0xc0, !PT ;  /* 0x000003f802027812 */ /* 0x000fc400078ec0ff */
[C---:B------:R-:W-:Y:S01]  /*24f0*/  LEA R25, R34.reuse, R24, 0x1 ;  /* 0x0000001822197211 */ /* 0x040fe200078e08ff */
[----:B------:R0:W1:Y:S04]  /*2500*/  LDS.128 R8, [R28] ;  /* 0x000000001c087984 */ /* 0x0000680000000c00 */
[----:B------:R2:W-:Y:S01]  /*2510*/  STG.E.U16 desc[UR10][R12.64], R6 ;  /* 0x000000060c007986 */ /* 0x0005e2000c10150a */
[----:B0-----:R-:W-:-:S03]  /*2520*/  IMAD R28, R34, 0x2, R25 ;  /* 0x00000002221c7824 */ /* 0x001fc600078e0219 */
[----:B------:R-:W-:Y:S01]  /*2530*/  STG.E.U16 desc[UR10][R14.64], R7 ;  /* 0x000000070e007986 */ /* 0x000fe2000c10150a */
[----:B--2---:R-:W-:Y:S02]  /*2540*/  PRMT R13, R4, 0x7632, R13 ;  /* 0x00007632040d7816 */ /* 0x004fe4000000000d */
[----:B------:R-:W-:-:S03]  /*2550*/  LEA R4, P2, R18, R30, 0x1 ;  /* 0x0000001e12047211 */ /* 0x000fc600078408ff */
[----:B------:R0:W-:Y:S01]  /*2560*/  STG.E.U16 desc[UR10][R16.64], R13 ;  /* 0x0000000d10007986 */ /* 0x0001e2000c10150a */
[----:B------:R-:W-:Y:S02]  /*2570*/  LEA.HI.X.SX32 R5, R18, R32, 0x1, P2 ;  /* 0x0000002012057211 */ /* 0x000fe400010f0eff */
[----:B------:R-:W-:-:S03]  /*2580*/  LEA R12, P2, R19, R30, 0x1 ;  /* 0x0000001e130c7211 */ /* 0x000fc600078408ff */
[----:B------:R2:W-:Y:S01]  /*2590*/  STG.E.U16 desc[UR10][R4.64], R29 ;  /* 0x0000001d04007986 */ /* 0x0005e2000c10150a */
[----:B0-----:R-:W-:Y:S02]  /*25a0*/  LEA.HI.X.SX32 R13, R19, R32, 0x1, P2 ;  /* 0x00000020130d7211 */ /* 0x001fe400010f0eff */
[C---:B------:R-:W-:Y:S02]  /*25b0*/  LEA R18, P2, R21.reuse, R30, 0x1 ;  /* 0x0000001e15127211 */ /* 0x040fe400078408ff */
[C---:B------:R-:W-:Y:S01]  /*25c0*/  LEA R17, R34.reuse, R28, 0x1 ;  /* 0x0000001c22117211 */ /* 0x040fe200078e08ff */
[----:B------:R0:W-:Y:S01]  /*25d0*/  STG.E.U16 desc[UR10][R12.64], R31 ;  /* 0x0000001f0c007986 */ /* 0x0001e2000c10150a */
[----:B------:R-:W-:Y:S02]  /*25e0*/  LEA.HI.X.SX32 R19, R21, R32, 0x1, P2 ;  /* 0x0000002015137211 */ /* 0x000fe400010f0eff */
[----:B--2---:R-:W-:Y:S02]  /*25f0*/  LEA R4, P4, R25, R30, 0x1 ;  /* 0x0000001e19047211 */ /* 0x004fe400078808ff */
[----:B------:R-:W-:Y:S01]  /*2600*/  LEA R29, R34, R17, 0x1 ;  /* 0x00000011221d7211 */ /* 0x000fe200078e08ff */
[----:B------:R-:W-:Y:S01]  /*2610*/  STG.E.U16 desc[UR10][R18.64], R33 ;  /* 0x0000002112007986 */ /* 0x000fe2000c10150a */
[----:B------:R-:W-:-:S02]  /*2620*/  LEA.HI.X.SX32 R21, R22, R32, 0x1, P3 ;  /* 0x0000002016157211 */ /* 0x000fc400018f0eff */
[-C--:B------:R-:W-:Y:S02]  /*2630*/  LEA R6, P2, R23, R30.reuse, 0x1 ;  /* 0x0000001e17067211 */ /* 0x080fe400078408ff */
[----:B------:R-:W-:Y:S01]  /*2640*/  LEA R14, P3, R24, R30, 0x1 ;  /* 0x0000001e180e7211 */ /* 0x000fe200078608ff */
[----:B-1----:R-:W-:Y:S01]  /*2650*/  STG.E.U16 desc[UR10][R20.64], R8 ;  /* 0x0000000814007986 */ /* 0x002fe2000c10150a */
[-C--:B------:R-:W-:Y:S01]  /*2660*/  LEA.HI.X.SX32 R5, R25, R32.reuse, 0x1, P4 ;  /* 0x0000002019057211 */ /* 0x080fe200020f0eff */
[----:B------:R-:W-:Y:S01]  /*2670*/  IMAD R25, R34, 0x2, R29 ;  /* 0x0000000222197824 */ /* 0x000fe200078e021d */
[-C--:B------:R-:W-:Y:S02]  /*2680*/  LEA.HI.X.SX32 R7, R23, R32.reuse, 0x1, P2 ;  /* 0x0000002017077211 */ /* 0x080fe400010f0eff */
[----:B------:R-:W-:Y:S02]  /*2690*/  LEA.HI.X.SX32 R15, R24, R32, 0x1, P3 ;  /* 0x00000020180f7211 */ /* 0x000fe400018f0eff */
[-C--:B0-----:R-:W-:Y:S01]  /*26a0*/  LEA R12, P2, R28, R30.reuse, 0x1 ;  /* 0x0000001e1c0c7211 */ /* 0x081fe200078408ff */
[----:B------:R0:W-:Y:S01]  /*26b0*/  STG.E.U16 desc[UR10][R6.64], R9 ;  /* 0x0000000906007986 */ /* 0x0001e2000c10150a */
[----:B------:R-:W-:-:S02]  /*26c0*/  LEA R16, P3, R17, R30, 0x1 ;  /* 0x0000001e11107211 */ /* 0x000fc400078608ff */
[-C--:B------:R-:W-:Y:S01]  /*26d0*/  LEA R22, P4, R29, R30.reuse, 0x1 ;  /* 0x0000001e1d167211 */ /* 0x080fe200078808ff */
[----:B------:R1:W-:Y:S01]  /*26e0*/  STG.E.U16 desc[UR10][R14.64], R10 ;  /* 0x0000000a0e007986 */ /* 0x0003e2000c10150a */
[----:B------:R-:W-:Y:S02]  /*26f0*/  LEA R24, P5, R25, R30, 0x1 ;  /* 0x0000001e19187211 */ /* 0x000fe400078a08ff */
[-C--:B------:R-:W-:Y:S01]  /*2700*/  LEA.HI.X.SX32 R13, R28, R32.reuse, 0x1, P2 ;  /* 0x000000201c0d7211 */ /* 0x080fe200010f0eff */
[----:B------:R2:W-:Y:S01]  /*2710*/  STG.E.U16 desc[UR10][R4.64], R11 ;  /* 0x0000000b04007986 */ /* 0x0005e2000c10150a */
[-C--:B------:R-:W-:Y:S02]  /*2720*/  LEA.HI.X.SX32 R17, R17, R32.reuse, 0x1, P3 ;  /* 0x0000002011117211 */ /* 0x080fe400018f0eff */
[----:B------:R-:W-:Y:S02]  /*2730*/  LEA.HI.X.SX32 R23, R29, R32, 0x1, P4 ;  /* 0x000000201d177211 */ /* 0x000fe400020f0eff */
[----:B0-----:R-:W-:Y:S01]  /*2740*/  PRMT R7, R8, 0x7632, R7 ;  /* 0x0000763208077816 */ /* 0x001fe20000000007 */
[----:B------:R-:W0:Y:S01]  /*2750*/  LDC.64 R28, c[0x0][0x3a0] ;  /* 0x0000e800ff1c7b82 */ /* 0x000e220000000a00 */
[----:B------:R-:W-:-:S02]  /*2760*/  PRMT R19, R10, 0x7632, R19 ;  /* 0x000076320a137816 */ /* 0x000fc40000000013 */
[----:B-1----:R-:W-:Y:S01]  /*2770*/  PRMT R15, R9, 0x7632, R15 ;  /* 0x00007632090f7816 */ /* 0x002fe2000000000f */
[----:B------:R1:W-:Y:S01]  /*2780*/  STG.E.U16 desc[UR10][R12.64], R7 ;  /* 0x000000070c007986 */ /* 0x0003e2000c10150a */
[----:B------:R-:W-:Y:S02]  /*2790*/  LEA.HI.X.SX32 R25, R25, R32, 0x1, P5 ;  /* 0x0000002019197211 */ /* 0x000fe400028f0eff */
[----:B------:R-:W-:Y:S01]  /*27a0*/  PRMT R21, R11, 0x7632, R21 ;  /* 0x000076320b157816 */ /* 0x000fe20000000015 */
[----:B------:R1:W-:Y:S01]  /*27b0*/  STG.E.U16 desc[UR10][R16.64], R15 ;  /* 0x0000000f10007986 */ /* 0x0003e2000c10150a */
[----:B------:R-:W-:Y:S02]  /*27c0*/  FSEL R6, R27, -INF , P1 ;  /* 0xff8000001b067808 */ /* 0x000fe40000800000 */
[C---:B--2---:R-:W-:Y:S01]  /*27d0*/  SHF.L.U32 R5, R0.reuse, 0x2, RZ ;  /* 0x0000000200057819 */ /* 0x044fe200000006ff */
[----:B------:R1:W-:Y:S01]  /*27e0*/  STG.E.U16 desc[UR10][R22.64], R19 ;  /* 0x0000001316007986 */ /* 0x0003e2000c10150a */
[----:B------:R-:W-:-:S04]  /*27f0*/  IMAD.HI R0, R0, 0x4, RZ ;  /* 0x0000000400007827 */ /* 0x000fc800078e02ff */
[----:B------:R-:W-:Y:S01]  /*2800*/  FFMA R27, R6, 0.69314718246459960938, R67 ;  /* 0x3f317218061b7823 */ /* 0x000fe20000000043 */
[----:B------:R1:W-:Y:S01]  /*2810*/  STG.E.U16 desc[UR10][R24.64], R21 ;  /* 0x0000001518007986 */ /* 0x0003e2000c10150a */
[----:B------:R-:W-:Y:S01]  /*2820*/  BAR.SYNC.DEFER_BLOCKING 0x0 ;  /* 0x0000000000007b1d */ /* 0x000fe20000010000 */
[----:B0-----:R-:W-:-:S04]  /*2830*/  IADD3 R4, P1, P2, R5, UR6, R28 ;  /* 0x0000000605047c10 */ /* 0x001fc8000fa3e01c */
[----:B------:R-:W-:Y:S01]  /*2840*/  IADD3.X R5, PT, PT, R0, UR5, R29, P1, P2 ;  /* 0x0000000500057c10 */ /* 0x000fe20008fe441d */
[----:B------:R1:W-:Y:S02]  /*2850*/  STS.64 [R2+UR7], R26 ;  /* 0x0000001a02007988 */ /* 0x0003e40008000a07 */
[----:B------:R-:W-:Y:S06]  /*2860*/  BAR.SYNC.DEFER_BLOCKING 0x0 ;  /* 0x0000000000007b1d */ /* 0x000fec0000010000 */
[----:B------:R-:W-:Y:S05]  /*2870*/  @P0 EXIT ;  /* 0x000000000000094d */ /* 0x000fea0003800000 */
[----:B------:R-:W0:Y:S04]  /*2880*/  LDS R3, [R3] ;  /* 0x0000000003037984 */ /* 0x000e280000000800 */
[----:B0-----:R-:W-:Y:S01]  /*2890*/  STG.E desc[UR10][R4.64], R3 ;  /* 0x0000000304007986 */ /* 0x001fe2000c10190a */
[----:B------:R-:W-:Y:S05]  /*28a0*/  EXIT ;  /* 0x000000000000794d */ /* 0x000fea0003800000 */
.L_x_2:
[----:B------:R-:W-:-:S00]  /*28b0*/  BRA `(.L_x_2) ;  /* 0xfffffffc00fc7947 */ /* 0x000fc0000383ffff */
[----:B------:R-:W-:-:S00]  /*28c0*/  NOP ;  /* 0x0000000000007918 */ /* 0x000fc00000000000 */
        /* <DEDUP_REMOVED lines=11> */
.L_x_3:


//--------------------- .nv.global.init           --------------------------
	.section	.nv.global.init,"aw",@progbits
.nv.global.init:
	.type		_$_str,@object
	.size		_$_str,(.L_0 - _$_str)
_$_str:
        /*0000*/ 	.byte	0x5f, 0x5f, 0x43, 0x55, 0x44, 0x41, 0x5f, 0x46, 0x54, 0x5a, 0x00
.L_0:


//--------------------- .nv.shared.attn_fwd       --------------------------
	.section	.nv.shared.attn_fwd,"aw",@nobits
	.sectionflags	@""
	.align	16
	.zero		1024


//--------------------- .nv.shared.reserved.0     --------------------------
	.section	.nv.shared.reserved.0,"aw",@nobits
	.weak		__nv_reservedSMEM_offset_0_alias
	.size		__nv_reservedSMEM_offset_0_alias, 0, 64
	.other		__nv_reservedSMEM_offset_0_alias,@"STO_CUDA_RESERVED_SHARED STV_DEFAULT"
__nv_reservedSMEM_offset_0_alias:
	.zero		0
	.zero		64


//--------------------- .nv.constant0.attn_fwd    --------------------------
	.section	.nv.constant0.attn_fwd,"a",@progbits
	.sectionflags	@""
	.align	4
.nv.constant0.attn_fwd:
	.zero		1032


//--------------------- SYMBOLS --------------------------

	.type		.nv.reservedSmem.offset0,@object
	.size		.nv.reservedSmem.offset0,0x4
	.type		.nv.reservedSmem.cap,@object
	.size		.nv.reservedSmem.cap,0x4
